//
// Generated by NVIDIA NVVM Compiler
//
// Compiler Build ID: CL-36424714
// Cuda compilation tools, release 13.0, V13.0.88
// Based on NVVM 20.0.0
//

.version 9.0
.target sm_100
.address_size 64

	// .globl	_ZN3cub18CUB_300001_SM_10006detail11EmptyKernelIvEEvv
// _ZZN3cub18CUB_300001_SM_10006detail9transform23transform_kernel_ublkcpINS2_19async_copy_policy_tILi128EEEiN4cuda3std3__44plusIfEEN6thrust24THRUST_300001_SM_1000_NS6detail15normal_iteratorINSC_10device_ptrIfEEEEJffEEEvT0_iT1_T2_DpNS2_16aligned_base_ptrIT3_EEE3bar has been demoted
// _ZZN3cub18CUB_300001_SM_10006detail9transform23transform_kernel_ublkcpINS2_19async_copy_policy_tILi128EEElN4cuda3std3__44plusIfEEN6thrust24THRUST_300001_SM_1000_NS6detail15normal_iteratorINSC_10device_ptrIfEEEEJffEEEvT0_iT1_T2_DpNS2_16aligned_base_ptrIT3_EEE3bar has been demoted
.global .align 1 .b8 _ZN30_INTERNAL_e6cd0183_4_k_cu_main4cuda3std3__45__cpo5beginE[1];
.global .align 1 .b8 _ZN30_INTERNAL_e6cd0183_4_k_cu_main4cuda3std3__45__cpo3endE[1];
.global .align 1 .b8 _ZN30_INTERNAL_e6cd0183_4_k_cu_main4cuda3std3__45__cpo6cbeginE[1];
.global .align 1 .b8 _ZN30_INTERNAL_e6cd0183_4_k_cu_main4cuda3std3__45__cpo4cendE[1];
.global .align 1 .b8 _ZN30_INTERNAL_e6cd0183_4_k_cu_main4cuda3std3__45__cpo6rbeginE[1];
.global .align 1 .b8 _ZN30_INTERNAL_e6cd0183_4_k_cu_main4cuda3std3__45__cpo4rendE[1];
.global .align 1 .b8 _ZN30_INTERNAL_e6cd0183_4_k_cu_main4cuda3std3__45__cpo7crbeginE[1];
.global .align 1 .b8 _ZN30_INTERNAL_e6cd0183_4_k_cu_main4cuda3std3__45__cpo5crendE[1];
.global .align 1 .b8 _ZN30_INTERNAL_e6cd0183_4_k_cu_main4cuda3std3__432_GLOBAL__N__e6cd0183_4_k_cu_main6ignoreE[1];
.global .align 1 .b8 _ZN30_INTERNAL_e6cd0183_4_k_cu_main4cuda3std3__419piecewise_constructE[1];
.global .align 1 .b8 _ZN30_INTERNAL_e6cd0183_4_k_cu_main4cuda3std3__48in_placeE[1];
.global .align 1 .b8 _ZN30_INTERNAL_e6cd0183_4_k_cu_main4cuda3std3__420unreachable_sentinelE[1];
.global .align 1 .b8 _ZN30_INTERNAL_e6cd0183_4_k_cu_main4cuda3std3__47nulloptE[1];
.global .align 1 .b8 _ZN30_INTERNAL_e6cd0183_4_k_cu_main4cuda3std3__48unexpectE[1];
.global .align 1 .b8 _ZN30_INTERNAL_e6cd0183_4_k_cu_main4cuda3std6ranges3__45__cpo4swapE[1];
.global .align 1 .b8 _ZN30_INTERNAL_e6cd0183_4_k_cu_main4cuda3std6ranges3__45__cpo9iter_moveE[1];
.global .align 1 .b8 _ZN30_INTERNAL_e6cd0183_4_k_cu_main4cuda3std6ranges3__45__cpo5beginE[1];
.global .align 1 .b8 _ZN30_INTERNAL_e6cd0183_4_k_cu_main4cuda3std6ranges3__45__cpo3endE[1];
.global .align 1 .b8 _ZN30_INTERNAL_e6cd0183_4_k_cu_main4cuda3std6ranges3__45__cpo6cbeginE[1];
.global .align 1 .b8 _ZN30_INTERNAL_e6cd0183_4_k_cu_main4cuda3std6ranges3__45__cpo4cendE[1];
.global .align 1 .b8 _ZN30_INTERNAL_e6cd0183_4_k_cu_main4cuda3std6ranges3__45__cpo7advanceE[1];
.global .align 1 .b8 _ZN30_INTERNAL_e6cd0183_4_k_cu_main4cuda3std6ranges3__45__cpo9iter_swapE[1];
.global .align 1 .b8 _ZN30_INTERNAL_e6cd0183_4_k_cu_main4cuda3std6ranges3__45__cpo4nextE[1];
.global .align 1 .b8 _ZN30_INTERNAL_e6cd0183_4_k_cu_main4cuda3std6ranges3__45__cpo4prevE[1];
.global .align 1 .b8 _ZN30_INTERNAL_e6cd0183_4_k_cu_main4cuda3std6ranges3__45__cpo4dataE[1];
.global .align 1 .b8 _ZN30_INTERNAL_e6cd0183_4_k_cu_main4cuda3std6ranges3__45__cpo5cdataE[1];
.global .align 1 .b8 _ZN30_INTERNAL_e6cd0183_4_k_cu_main4cuda3std6ranges3__45__cpo4sizeE[1];
.global .align 1 .b8 _ZN30_INTERNAL_e6cd0183_4_k_cu_main4cuda3std6ranges3__45__cpo5ssizeE[1];
.global .align 1 .b8 _ZN30_INTERNAL_e6cd0183_4_k_cu_main4cuda3std6ranges3__45__cpo8distanceE[1];
.global .align 1 .b8 _ZN30_INTERNAL_e6cd0183_4_k_cu_main6thrust24THRUST_300001_SM_1000_NS8cuda_cub3parE[1];
.global .align 1 .b8 _ZN30_INTERNAL_e6cd0183_4_k_cu_main6thrust24THRUST_300001_SM_1000_NS8cuda_cub10par_nosyncE[1];
.global .align 1 .b8 _ZN30_INTERNAL_e6cd0183_4_k_cu_main6thrust24THRUST_300001_SM_1000_NS6system6detail10sequential3seqE[1];
.global .align 1 .b8 _ZN30_INTERNAL_e6cd0183_4_k_cu_main6thrust24THRUST_300001_SM_1000_NS12placeholders2_1E[1];
.global .align 1 .b8 _ZN30_INTERNAL_e6cd0183_4_k_cu_main6thrust24THRUST_300001_SM_1000_NS12placeholders2_2E[1];
.global .align 1 .b8 _ZN30_INTERNAL_e6cd0183_4_k_cu_main6thrust24THRUST_300001_SM_1000_NS12placeholders2_3E[1];
.global .align 1 .b8 _ZN30_INTERNAL_e6cd0183_4_k_cu_main6thrust24THRUST_300001_SM_1000_NS12placeholders2_4E[1];
.global .align 1 .b8 _ZN30_INTERNAL_e6cd0183_4_k_cu_main6thrust24THRUST_300001_SM_1000_NS12placeholders2_5E[1];
.global .align 1 .b8 _ZN30_INTERNAL_e6cd0183_4_k_cu_main6thrust24THRUST_300001_SM_1000_NS12placeholders2_6E[1];
.global .align 1 .b8 _ZN30_INTERNAL_e6cd0183_4_k_cu_main6thrust24THRUST_300001_SM_1000_NS12placeholders2_7E[1];
.global .align 1 .b8 _ZN30_INTERNAL_e6cd0183_4_k_cu_main6thrust24THRUST_300001_SM_1000_NS12placeholders2_8E[1];
.global .align 1 .b8 _ZN30_INTERNAL_e6cd0183_4_k_cu_main6thrust24THRUST_300001_SM_1000_NS12placeholders2_9E[1];
.global .align 1 .b8 _ZN30_INTERNAL_e6cd0183_4_k_cu_main6thrust24THRUST_300001_SM_1000_NS12placeholders3_10E[1];
.global .align 1 .b8 _ZN30_INTERNAL_e6cd0183_4_k_cu_main6thrust24THRUST_300001_SM_1000_NS3seqE[1];
.extern .shared .align 128 .b8 _ZN3cub18CUB_300001_SM_10006detail9transform4smemE[];

.visible .entry _ZN3cub18CUB_300001_SM_10006detail11EmptyKernelIvEEvv()
{


	ret;

}
	// .globl	_ZN3cub18CUB_300001_SM_10006detail8for_each13static_kernelINS2_12policy_hub_t12policy_500_tEmN6thrust24THRUST_300001_SM_1000_NS8cuda_cub20__uninitialized_fill7functorINS7_10device_ptrIfEEfEEEEvT0_T1_
.visible .entry _ZN3cub18CUB_300001_SM_10006detail8for_each13static_kernelINS2_12policy_hub_t12policy_500_tEmN6thrust24THRUST_300001_SM_1000_NS8cuda_cub20__uninitialized_fill7functorINS7_10device_ptrIfEEfEEEEvT0_T1_(
	.param .u64 _ZN3cub18CUB_300001_SM_10006detail8for_each13static_kernelINS2_12policy_hub_t12policy_500_tEmN6thrust24THRUST_300001_SM_1000_NS8cuda_cub20__uninitialized_fill7functorINS7_10device_ptrIfEEfEEEEvT0_T1__param_0,
	.param .align 8 .b8 _ZN3cub18CUB_300001_SM_10006detail8for_each13static_kernelINS2_12policy_hub_t12policy_500_tEmN6thrust24THRUST_300001_SM_1000_NS8cuda_cub20__uninitialized_fill7functorINS7_10device_ptrIfEEfEEEEvT0_T1__param_1[16]
)
.maxntid 256
{
	.reg .pred 	%p<4>;
	.reg .b16 	%rs<5>;
	.reg .b32 	%r<10>;
	.reg .b32 	%f<3>;
	.reg .b64 	%rd<16>;

	ld.param.f32 	%f2, [_ZN3cub18CUB_300001_SM_10006detail8for_each13static_kernelINS2_12policy_hub_t12policy_500_tEmN6thrust24THRUST_300001_SM_1000_NS8cuda_cub20__uninitialized_fill7functorINS7_10device_ptrIfEEfEEEEvT0_T1__param_1+8];
	ld.param.u64 	%rd4, [_ZN3cub18CUB_300001_SM_10006detail8for_each13static_kernelINS2_12policy_hub_t12policy_500_tEmN6thrust24THRUST_300001_SM_1000_NS8cuda_cub20__uninitialized_fill7functorINS7_10device_ptrIfEEfEEEEvT0_T1__param_1];
	ld.param.u64 	%rd5, [_ZN3cub18CUB_300001_SM_10006detail8for_each13static_kernelINS2_12policy_hub_t12policy_500_tEmN6thrust24THRUST_300001_SM_1000_NS8cuda_cub20__uninitialized_fill7functorINS7_10device_ptrIfEEfEEEEvT0_T1__param_0];
	mov.u32 	%r7, %ctaid.x;
	mul.wide.u32 	%rd1, %r7, 512;
	sub.s64 	%rd2, %rd5, %rd1;
	setp.lt.u64 	%p1, %rd2, 512;
	@%p1 bra 	$L__BB1_2;
	mov.u32 	%r9, %tid.x;
	cvta.to.global.u64 	%rd11, %rd4;
	cvt.u64.u32 	%rd12, %r9;
	add.s64 	%rd13, %rd1, %rd12;
	shl.b64 	%rd14, %rd13, 2;
	add.s64 	%rd15, %rd11, %rd14;
	st.global.f32 	[%rd15], %f2;
	st.global.f32 	[%rd15+1024], %f2;
	bra.uni 	$L__BB1_6;
$L__BB1_2:
	cvta.to.global.u64 	%rd6, %rd4;
	mov.u32 	%r1, %tid.x;
	cvt.u64.u32 	%rd7, %r1;
	setp.le.u64 	%p2, %rd2, %rd7;
	add.s64 	%rd8, %rd1, %rd7;
	shl.b64 	%rd9, %rd8, 2;
	add.s64 	%rd3, %rd6, %rd9;
	@%p2 bra 	$L__BB1_4;
	st.global.f32 	[%rd3], %f2;
$L__BB1_4:
	add.s32 	%r8, %r1, 256;
	cvt.u64.u32 	%rd10, %r8;
	setp.le.u64 	%p3, %rd2, %rd10;
	@%p3 bra 	$L__BB1_6;
	st.global.f32 	[%rd3+1024], %f2;
$L__BB1_6:
	ret;

}
	// .globl	_ZN3cub18CUB_300001_SM_10006detail8for_each13static_kernelINS2_12policy_hub_t12policy_500_tElN6thrust24THRUST_300001_SM_1000_NS8cuda_cub6__fill7functorINS7_6detail15normal_iteratorINS7_10device_ptrIfEEEEfEEEEvT0_T1_
.visible .entry _ZN3cub18CUB_300001_SM_10006detail8for_each13static_kernelINS2_12policy_hub_t12policy_500_tElN6thrust24THRUST_300001_SM_1000_NS8cuda_cub6__fill7functorINS7_6detail15normal_iteratorINS7_10device_ptrIfEEEEfEEEEvT0_T1_(
	.param .u64 _ZN3cub18CUB_300001_SM_10006detail8for_each13static_kernelINS2_12policy_hub_t12policy_500_tElN6thrust24THRUST_300001_SM_1000_NS8cuda_cub6__fill7functorINS7_6detail15normal_iteratorINS7_10device_ptrIfEEEEfEEEEvT0_T1__param_0,
	.param .align 8 .b8 _ZN3cub18CUB_300001_SM_10006detail8for_each13static_kernelINS2_12policy_hub_t12policy_500_tElN6thrust24THRUST_300001_SM_1000_NS8cuda_cub6__fill7functorINS7_6detail15normal_iteratorINS7_10device_ptrIfEEEEfEEEEvT0_T1__param_1[16]
)
.maxntid 256
{
	.reg .pred 	%p<4>;
	.reg .b16 	%rs<5>;
	.reg .b32 	%r<10>;
	.reg .b32 	%f<3>;
	.reg .b64 	%rd<17>;

	ld.param.f32 	%f2, [_ZN3cub18CUB_300001_SM_10006detail8for_each13static_kernelINS2_12policy_hub_t12policy_500_tElN6thrust24THRUST_300001_SM_1000_NS8cuda_cub6__fill7functorINS7_6detail15normal_iteratorINS7_10device_ptrIfEEEEfEEEEvT0_T1__param_1+8];
	ld.param.u64 	%rd5, [_ZN3cub18CUB_300001_SM_10006detail8for_each13static_kernelINS2_12policy_hub_t12policy_500_tElN6thrust24THRUST_300001_SM_1000_NS8cuda_cub6__fill7functorINS7_6detail15normal_iteratorINS7_10device_ptrIfEEEEfEEEEvT0_T1__param_1];
	ld.param.u64 	%rd6, [_ZN3cub18CUB_300001_SM_10006detail8for_each13static_kernelINS2_12policy_hub_t12policy_500_tElN6thrust24THRUST_300001_SM_1000_NS8cuda_cub6__fill7functorINS7_6detail15normal_iteratorINS7_10device_ptrIfEEEEfEEEEvT0_T1__param_0];
	mov.u32 	%r7, %ctaid.x;
	mul.wide.u32 	%rd1, %r7, 512;
	sub.s64 	%rd2, %rd6, %rd1;
	setp.lt.s64 	%p1, %rd2, 512;
	@%p1 bra 	$L__BB2_2;
	mov.u32 	%r9, %tid.x;
	cvta.to.global.u64 	%rd12, %rd5;
	cvt.u64.u32 	%rd13, %r9;
	add.s64 	%rd14, %rd1, %rd13;
	shl.b64 	%rd15, %rd14, 2;
	add.s64 	%rd16, %rd12, %rd15;
	st.global.f32 	[%rd16], %f2;
	st.global.f32 	[%rd16+1024], %f2;
	bra.uni 	$L__BB2_6;
$L__BB2_2:
	cvta.to.global.u64 	%rd7, %rd5;
	mov.u32 	%r1, %tid.x;
	cvt.s64.s32 	%rd3, %rd2;
	cvt.u64.u32 	%rd8, %r1;
	setp.le.s64 	%p2, %rd3, %rd8;
	add.s64 	%rd9, %rd1, %rd8;
	shl.b64 	%rd10, %rd9, 2;
	add.s64 	%rd4, %rd7, %rd10;
	@%p2 bra 	$L__BB2_4;
	st.global.f32 	[%rd4], %f2;
$L__BB2_4:
	add.s32 	%r8, %r1, 256;
	cvt.u64.u32 	%rd11, %r8;
	setp.le.s64 	%p3, %rd3, %rd11;
	@%p3 bra 	$L__BB2_6;
	st.global.f32 	[%rd4+1024], %f2;
$L__BB2_6:
	ret;

}
	// .globl	_ZN3cub18CUB_300001_SM_10006detail9transform16transform_kernelINS2_10policy_hubILb0EN4cuda3std3__45tupleIJN6thrust24THRUST_300001_SM_1000_NS6detail15normal_iteratorINSA_10device_ptrIfEEEESF_EEEE10policy1000EiNS7_4plusIfEESF_JPfSL_EEEvT0_iT1_T2_DpNS2_10kernel_argIT3_EE
.visible .entry _ZN3cub18CUB_300001_SM_10006detail9transform16transform_kernelINS2_10policy_hubILb0EN4cuda3std3__45tupleIJN6thrust24THRUST_300001_SM_1000_NS6detail15normal_iteratorINSA_10device_ptrIfEEEESF_EEEE10policy1000EiNS7_4plusIfEESF_JPfSL_EEEvT0_iT1_T2_DpNS2_10kernel_argIT3_EE(
	.param .u32 _ZN3cub18CUB_300001_SM_10006detail9transform16transform_kernelINS2_10policy_hubILb0EN4cuda3std3__45tupleIJN6thrust24THRUST_300001_SM_1000_NS6detail15normal_iteratorINSA_10device_ptrIfEEEESF_EEEE10policy1000EiNS7_4plusIfEESF_JPfSL_EEEvT0_iT1_T2_DpNS2_10kernel_argIT3_EE_param_0,
	.param .u32 _ZN3cub18CUB_300001_SM_10006detail9transform16transform_kernelINS2_10policy_hubILb0EN4cuda3std3__45tupleIJN6thrust24THRUST_300001_SM_1000_NS6detail15normal_iteratorINSA_10device_ptrIfEEEESF_EEEE10policy1000EiNS7_4plusIfEESF_JPfSL_EEEvT0_iT1_T2_DpNS2_10kernel_argIT3_EE_param_1,
	.param .align 1 .b8 _ZN3cub18CUB_300001_SM_10006detail9transform16transform_kernelINS2_10policy_hubILb0EN4cuda3std3__45tupleIJN6thrust24THRUST_300001_SM_1000_NS6detail15normal_iteratorINSA_10device_ptrIfEEEESF_EEEE10policy1000EiNS7_4plusIfEESF_JPfSL_EEEvT0_iT1_T2_DpNS2_10kernel_argIT3_EE_param_2[1],
	.param .align 8 .b8 _ZN3cub18CUB_300001_SM_10006detail9transform16transform_kernelINS2_10policy_hubILb0EN4cuda3std3__45tupleIJN6thrust24THRUST_300001_SM_1000_NS6detail15normal_iteratorINSA_10device_ptrIfEEEESF_EEEE10policy1000EiNS7_4plusIfEESF_JPfSL_EEEvT0_iT1_T2_DpNS2_10kernel_argIT3_EE_param_3[8],
	.param .align 8 .b8 _ZN3cub18CUB_300001_SM_10006detail9transform16transform_kernelINS2_10policy_hubILb0EN4cuda3std3__45tupleIJN6thrust24THRUST_300001_SM_1000_NS6detail15normal_iteratorINSA_10device_ptrIfEEEESF_EEEE10policy1000EiNS7_4plusIfEESF_JPfSL_EEEvT0_iT1_T2_DpNS2_10kernel_argIT3_EE_param_4[16],
	.param .align 8 .b8 _ZN3cub18CUB_300001_SM_10006detail9transform16transform_kernelINS2_10policy_hubILb0EN4cuda3std3__45tupleIJN6thrust24THRUST_300001_SM_1000_NS6detail15normal_iteratorINSA_10device_ptrIfEEEESF_EEEE10policy1000EiNS7_4plusIfEESF_JPfSL_EEEvT0_iT1_T2_DpNS2_10kernel_argIT3_EE_param_5[16]
)
.maxntid 128
{
	.reg .pred 	%p<28>;
	.reg .b32 	%r<188>;
	.reg .b32 	%f<7>;
	.reg .b64 	%rd<143>;
	// demoted variable
	.shared .align 8 .u64 _ZZN3cub18CUB_300001_SM_10006detail9transform23transform_kernel_ublkcpINS2_19async_copy_policy_tILi128EEEiN4cuda3std3__44plusIfEEN6thrust24THRUST_300001_SM_1000_NS6detail15normal_iteratorINSC_10device_ptrIfEEEEJffEEEvT0_iT1_T2_DpNS2_16aligned_base_ptrIT3_EEE3bar;
	ld.param.u64 	%rd66, [_ZN3cub18CUB_300001_SM_10006detail9transform16transform_kernelINS2_10policy_hubILb0EN4cuda3std3__45tupleIJN6thrust24THRUST_300001_SM_1000_NS6detail15normal_iteratorINSA_10device_ptrIfEEEESF_EEEE10policy1000EiNS7_4plusIfEESF_JPfSL_EEEvT0_iT1_T2_DpNS2_10kernel_argIT3_EE_param_5];
	ld.param.u64 	%rd64, [_ZN3cub18CUB_300001_SM_10006detail9transform16transform_kernelINS2_10policy_hubILb0EN4cuda3std3__45tupleIJN6thrust24THRUST_300001_SM_1000_NS6detail15normal_iteratorINSA_10device_ptrIfEEEESF_EEEE10policy1000EiNS7_4plusIfEESF_JPfSL_EEEvT0_iT1_T2_DpNS2_10kernel_argIT3_EE_param_4];
	ld.param.u32 	%r71, [_ZN3cub18CUB_300001_SM_10006detail9transform16transform_kernelINS2_10policy_hubILb0EN4cuda3std3__45tupleIJN6thrust24THRUST_300001_SM_1000_NS6detail15normal_iteratorINSA_10device_ptrIfEEEESF_EEEE10policy1000EiNS7_4plusIfEESF_JPfSL_EEEvT0_iT1_T2_DpNS2_10kernel_argIT3_EE_param_0];
	ld.param.u64 	%rd67, [_ZN3cub18CUB_300001_SM_10006detail9transform16transform_kernelINS2_10policy_hubILb0EN4cuda3std3__45tupleIJN6thrust24THRUST_300001_SM_1000_NS6detail15normal_iteratorINSA_10device_ptrIfEEEESF_EEEE10policy1000EiNS7_4plusIfEESF_JPfSL_EEEvT0_iT1_T2_DpNS2_10kernel_argIT3_EE_param_5+8];
	ld.param.u64 	%rd65, [_ZN3cub18CUB_300001_SM_10006detail9transform16transform_kernelINS2_10policy_hubILb0EN4cuda3std3__45tupleIJN6thrust24THRUST_300001_SM_1000_NS6detail15normal_iteratorINSA_10device_ptrIfEEEESF_EEEE10policy1000EiNS7_4plusIfEESF_JPfSL_EEEvT0_iT1_T2_DpNS2_10kernel_argIT3_EE_param_4+8];
	ld.param.u64 	%rd68, [_ZN3cub18CUB_300001_SM_10006detail9transform16transform_kernelINS2_10policy_hubILb0EN4cuda3std3__45tupleIJN6thrust24THRUST_300001_SM_1000_NS6detail15normal_iteratorINSA_10device_ptrIfEEEESF_EEEE10policy1000EiNS7_4plusIfEESF_JPfSL_EEEvT0_iT1_T2_DpNS2_10kernel_argIT3_EE_param_3];
	ld.param.u32 	%r70, [_ZN3cub18CUB_300001_SM_10006detail9transform16transform_kernelINS2_10policy_hubILb0EN4cuda3std3__45tupleIJN6thrust24THRUST_300001_SM_1000_NS6detail15normal_iteratorINSA_10device_ptrIfEEEESF_EEEE10policy1000EiNS7_4plusIfEESF_JPfSL_EEEvT0_iT1_T2_DpNS2_10kernel_argIT3_EE_param_1];
	cvta.to.global.u64 	%rd1, %rd68;
	cvt.u32.u64 	%r1, %rd65;
	cvt.u32.u64 	%r2, %rd67;
	shl.b32 	%r3, %r70, 7;
	mov.u32 	%r72, %ctaid.x;
	mul.lo.s32 	%r4, %r3, %r72;
	sub.s32 	%r5, %r71, %r4;
	min.s32 	%r6, %r3, %r5;
	setp.eq.s32 	%p1, %r72, 0;
	add.s32 	%r74, %r72, 2;
	mov.u32 	%r75, %nctaid.x;
	setp.ge.u32 	%p2, %r74, %r75;
	shl.b32 	%r7, %r70, 9;
	or.pred  	%p3, %p1, %p2;
	@%p3 bra 	$L__BB3_5;
	mov.b32 	%r139, -1;
	// begin inline asm
	{
	 .reg .pred P_OUT; 
	elect.sync _|P_OUT, %r139;
	selp.b32 %r138, 1, 0, P_OUT; 
}
	// end inline asm
	mov.u32 	%r140, %tid.x;
	setp.gt.u32 	%p18, %r140, 31;
	setp.eq.s32 	%p19, %r138, 0;
	or.pred  	%p20, %p18, %p19;
	@%p20 bra 	$L__BB3_3;
	mov.u32 	%r141, _ZZN3cub18CUB_300001_SM_10006detail9transform23transform_kernel_ublkcpINS2_19async_copy_policy_tILi128EEEiN4cuda3std3__44plusIfEEN6thrust24THRUST_300001_SM_1000_NS6detail15normal_iteratorINSC_10device_ptrIfEEEEJffEEEvT0_iT1_T2_DpNS2_16aligned_base_ptrIT3_EEE3bar;
	mov.b32 	%r142, 1;
	// begin inline asm
	mbarrier.init.shared.b64 [%r141], %r142;
	// end inline asm
	// begin inline asm
	fence.proxy.async.shared::cta; // 6.
	// end inline asm
	mul.wide.s32 	%rd120, %r4, 4;
	add.s32 	%r151, %r7, 15;
	add.s32 	%r152, %r151, %r1;
	and.b32  	%r144, %r152, -16;
	cvta.to.global.u64 	%rd121, %rd64;
	add.s64 	%rd117, %rd121, %rd120;
	mov.u32 	%r143, _ZN3cub18CUB_300001_SM_10006detail9transform4smemE;
	// begin inline asm
	cp.async.bulk.shared::cluster.global.mbarrier::complete_tx::bytes [%r143], [%rd117], %r144, [%r141];
	// end inline asm
	add.s32 	%r153, %r151, %r2;
	and.b32  	%r147, %r153, -16;
	add.s32 	%r154, %r143, %r7;
	add.s32 	%r146, %r154, 128;
	cvta.to.global.u64 	%rd122, %rd66;
	add.s64 	%rd118, %rd122, %rd120;
	// begin inline asm
	cp.async.bulk.shared::cluster.global.mbarrier::complete_tx::bytes [%r146], [%rd118], %r147, [%r141];
	// end inline asm
	add.s32 	%r150, %r147, %r144;
	// begin inline asm
	mbarrier.arrive.expect_tx.release.cta.shared::cta.b64 %rd119, [%r141], %r150; // 8. 
	// end inline asm
$L__BB3_3:
	bar.sync 	0;
	mov.u32 	%r156, _ZZN3cub18CUB_300001_SM_10006detail9transform23transform_kernel_ublkcpINS2_19async_copy_policy_tILi128EEEiN4cuda3std3__44plusIfEEN6thrust24THRUST_300001_SM_1000_NS6detail15normal_iteratorINSC_10device_ptrIfEEEEJffEEEvT0_iT1_T2_DpNS2_16aligned_base_ptrIT3_EEE3bar;
$L__BB3_4:
	mov.b32 	%r157, 0;
	// begin inline asm
	{
	 .reg .pred P_OUT; 
	mbarrier.try_wait.parity.shared::cta.b64  P_OUT, [%r156], %r157;                                // 7a. 
	selp.b32 %r155, 1, 0, P_OUT; 
}
	// end inline asm
	setp.eq.s32 	%p21, %r155, 0;
	@%p21 bra 	$L__BB3_4;
	bra.uni 	$L__BB3_26;
$L__BB3_5:
	cvt.s64.s32 	%rd4, %r1;
	cvt.s64.s32 	%rd5, %r4;
	shl.b32 	%r77, %r6, 2;
	cvt.s64.s32 	%rd69, %r77;
	shr.u64 	%rd6, %rd69, 2;
	mov.u32 	%r8, %ntid.x;
	mov.u32 	%r9, %ntid.y;
	mul.lo.s32 	%r78, %r8, %r9;
	mov.u32 	%r10, %ntid.z;
	mul.lo.s32 	%r11, %r78, %r10;
	mov.u32 	%r79, %tid.x;
	mov.u32 	%r80, %tid.y;
	mov.u32 	%r81, %tid.z;
	mad.lo.s32 	%r82, %r81, %r9, %r80;
	mad.lo.s32 	%r83, %r82, %r8, %r79;
	cvt.u64.u32 	%rd140, %r83;
	setp.le.u64 	%p4, %rd6, %rd140;
	@%p4 bra 	$L__BB3_15;
	cvt.u32.u64 	%r84, %rd140;
	cvt.u64.u32 	%rd8, %r11;
	add.s32 	%r85, %r84, %r11;
	cvt.u64.u32 	%rd70, %r85;
	max.u64 	%rd71, %rd6, %rd70;
	setp.gt.u64 	%p5, %rd6, %rd70;
	selp.u64 	%rd9, 1, 0, %p5;
	add.s64 	%rd72, %rd9, %rd70;
	sub.s64 	%rd10, %rd71, %rd72;
	and.b64  	%rd73, %rd10, -4294967296;
	setp.ne.s64 	%p6, %rd73, 0;
	@%p6 bra 	$L__BB3_8;
	cvt.u32.u64 	%r86, %rd8;
	cvt.u32.u64 	%r87, %rd10;
	div.u32 	%r88, %r87, %r86;
	cvt.u64.u32 	%rd129, %r88;
	bra.uni 	$L__BB3_9;
$L__BB3_8:
	div.u64 	%rd129, %rd10, %rd8;
$L__BB3_9:
	add.s64 	%rd14, %rd129, %rd9;
	and.b64  	%rd74, %rd14, 3;
	setp.eq.s64 	%p7, %rd74, 3;
	mov.u64 	%rd133, %rd140;
	@%p7 bra 	$L__BB3_12;
	shl.b64 	%rd75, %rd140, 2;
	shl.b64 	%rd76, %rd5, 2;
	add.s64 	%rd77, %rd75, %rd76;
	add.s64 	%rd78, %rd77, %rd4;
	add.s64 	%rd131, %rd64, %rd78;
	mov.u32 	%r90, _ZN3cub18CUB_300001_SM_10006detail9transform4smemE;
	add.s32 	%r91, %r1, %r90;
	shl.b32 	%r92, %r84, 2;
	add.s32 	%r170, %r91, %r92;
	mul.lo.s32 	%r93, %r10, %r9;
	mul.lo.s32 	%r94, %r93, %r8;
	shl.b32 	%r13, %r94, 2;
	add.s64 	%rd79, %rd14, 1;
	and.b64  	%rd80, %rd79, 3;
	neg.s64 	%rd130, %rd80;
	mov.u64 	%rd133, %rd140;
$L__BB3_11:
	.pragma "nounroll";
	// begin inline asm
	cp.async.ca.shared.global [%r170], [%rd131], 4, 4;
	// end inline asm
	add.s64 	%rd133, %rd133, %rd8;
	shl.b64 	%rd82, %rd8, 2;
	add.s64 	%rd131, %rd131, %rd82;
	add.s32 	%r170, %r170, %r13;
	add.s64 	%rd130, %rd130, 1;
	setp.ne.s64 	%p8, %rd130, 0;
	@%p8 bra 	$L__BB3_11;
$L__BB3_12:
	setp.lt.u64 	%p9, %rd14, 3;
	@%p9 bra 	$L__BB3_15;
	shl.b64 	%rd24, %rd8, 2;
	shl.b64 	%rd83, %rd133, 2;
	shl.b64 	%rd84, %rd5, 2;
	add.s64 	%rd25, %rd83, %rd84;
	shl.b64 	%rd85, %rd8, 3;
	add.s64 	%rd26, %rd25, %rd85;
	add.s64 	%rd86, %rd133, %rd5;
	shl.b64 	%rd87, %rd86, 2;
	mad.lo.s64 	%rd27, %rd8, 12, %rd87;
	cvt.u32.u64 	%r96, %rd65;
	mov.u32 	%r97, _ZN3cub18CUB_300001_SM_10006detail9transform4smemE;
	add.s32 	%r98, %r96, %r97;
	mul.lo.s32 	%r99, %r10, %r9;
	mul.lo.s32 	%r100, %r99, %r8;
	shl.b32 	%r101, %r100, 2;
	cvt.u32.u64 	%r102, %rd133;
	shl.b32 	%r103, %r102, 2;
	add.s32 	%r171, %r98, %r103;
	add.s32 	%r174, %r171, %r101;
	shl.b32 	%r104, %r100, 3;
	add.s32 	%r173, %r171, %r104;
	mad.lo.s32 	%r172, %r100, 12, %r171;
	cvt.s64.s32 	%rd88, %rd65;
	add.s64 	%rd134, %rd64, %rd88;
$L__BB3_14:
	add.s64 	%rd89, %rd134, %rd25;
	// begin inline asm
	cp.async.ca.shared.global [%r171], [%rd89], 4, 4;
	// end inline asm
	add.s64 	%rd93, %rd25, %rd24;
	add.s64 	%rd90, %rd134, %rd93;
	// begin inline asm
	cp.async.ca.shared.global [%r174], [%rd90], 4, 4;
	// end inline asm
	add.s64 	%rd91, %rd134, %rd26;
	// begin inline asm
	cp.async.ca.shared.global [%r173], [%rd91], 4, 4;
	// end inline asm
	add.s64 	%rd92, %rd134, %rd27;
	// begin inline asm
	cp.async.ca.shared.global [%r172], [%rd92], 4, 4;
	// end inline asm
	add.s64 	%rd133, %rd133, %rd24;
	mul.wide.u32 	%rd94, %r11, 16;
	add.s64 	%rd134, %rd134, %rd94;
	mul.lo.s32 	%r109, %r10, %r9;
	mul.lo.s32 	%r110, %r109, %r8;
	shl.b32 	%r111, %r110, 4;
	add.s32 	%r174, %r174, %r111;
	add.s32 	%r173, %r173, %r111;
	add.s32 	%r172, %r172, %r111;
	add.s32 	%r171, %r171, %r111;
	setp.lt.u64 	%p10, %rd133, %rd6;
	@%p10 bra 	$L__BB3_14;
$L__BB3_15:
	setp.le.u64 	%p11, %rd6, %rd140;
	// begin inline asm
	cp.async.commit_group;
	// end inline asm
	cvt.s64.s32 	%rd33, %r2;
	@%p11 bra 	$L__BB3_25;
	cvt.u32.u64 	%r112, %rd140;
	cvt.u64.u32 	%rd34, %r11;
	add.s32 	%r113, %r112, %r11;
	cvt.u64.u32 	%rd95, %r113;
	max.u64 	%rd96, %rd6, %rd95;
	setp.gt.u64 	%p12, %rd6, %rd95;
	selp.u64 	%rd35, 1, 0, %p12;
	add.s64 	%rd97, %rd35, %rd95;
	sub.s64 	%rd36, %rd96, %rd97;
	and.b64  	%rd98, %rd36, -4294967296;
	setp.ne.s64 	%p13, %rd98, 0;
	@%p13 bra 	$L__BB3_18;
	cvt.u32.u64 	%r114, %rd34;
	cvt.u32.u64 	%r115, %rd36;
	div.u32 	%r116, %r115, %r114;
	cvt.u64.u32 	%rd136, %r116;
	bra.uni 	$L__BB3_19;
$L__BB3_18:
	div.u64 	%rd136, %rd36, %rd34;
$L__BB3_19:
	add.s64 	%rd40, %rd136, %rd35;
	and.b64  	%rd99, %rd40, 3;
	setp.eq.s64 	%p14, %rd99, 3;
	@%p14 bra 	$L__BB3_22;
	shl.b64 	%rd100, %rd140, 2;
	shl.b64 	%rd101, %rd5, 2;
	add.s64 	%rd102, %rd100, %rd101;
	add.s64 	%rd103, %rd102, %rd33;
	add.s64 	%rd138, %rd66, %rd103;
	shl.b64 	%rd42, %rd34, 2;
	mov.u32 	%r118, _ZN3cub18CUB_300001_SM_10006detail9transform4smemE;
	add.s32 	%r119, %r2, %r118;
	add.s32 	%r120, %r119, %r7;
	shl.b32 	%r121, %r112, 2;
	add.s32 	%r175, %r120, %r121;
	mul.lo.s32 	%r122, %r10, %r9;
	mul.lo.s32 	%r123, %r122, %r8;
	shl.b32 	%r29, %r123, 2;
	add.s64 	%rd104, %rd40, 1;
	and.b64  	%rd105, %rd104, 3;
	neg.s64 	%rd137, %rd105;
$L__BB3_21:
	.pragma "nounroll";
	add.s32 	%r124, %r175, 128;
	// begin inline asm
	cp.async.ca.shared.global [%r124], [%rd138], 4, 4;
	// end inline asm
	add.s64 	%rd140, %rd140, %rd34;
	add.s64 	%rd138, %rd138, %rd42;
	add.s32 	%r175, %r175, %r29;
	add.s64 	%rd137, %rd137, 1;
	setp.ne.s64 	%p15, %rd137, 0;
	@%p15 bra 	$L__BB3_21;
$L__BB3_22:
	setp.lt.u64 	%p16, %rd40, 3;
	@%p16 bra 	$L__BB3_25;
	shl.b64 	%rd51, %rd34, 2;
	shl.b64 	%rd107, %rd140, 2;
	shl.b64 	%rd108, %rd5, 2;
	add.s64 	%rd52, %rd107, %rd108;
	add.s64 	%rd53, %rd52, %rd51;
	shl.b64 	%rd54, %rd34, 4;
	shl.b64 	%rd109, %rd34, 3;
	add.s64 	%rd55, %rd52, %rd109;
	add.s64 	%rd110, %rd140, %rd5;
	shl.b64 	%rd111, %rd110, 2;
	mad.lo.s64 	%rd56, %rd34, 12, %rd111;
	mov.u32 	%r125, _ZN3cub18CUB_300001_SM_10006detail9transform4smemE;
	add.s32 	%r126, %r2, %r125;
	mul.lo.s32 	%r127, %r10, %r9;
	mul.lo.s32 	%r128, %r127, %r8;
	shl.b32 	%r129, %r128, 2;
	cvt.u32.u64 	%r130, %rd140;
	shl.b32 	%r131, %r130, 2;
	add.s32 	%r132, %r126, %r7;
	add.s32 	%r176, %r132, %r131;
	add.s32 	%r179, %r176, %r129;
	shl.b32 	%r33, %r128, 4;
	shl.b32 	%r133, %r128, 3;
	add.s32 	%r178, %r176, %r133;
	mad.lo.s32 	%r177, %r128, 12, %r176;
	add.s64 	%rd141, %rd66, %rd33;
$L__BB3_24:
	add.s64 	%rd113, %rd141, %rd52;
	add.s32 	%r134, %r176, 128;
	// begin inline asm
	cp.async.ca.shared.global [%r134], [%rd113], 4, 4;
	// end inline asm
	add.s64 	%rd114, %rd141, %rd53;
	add.s32 	%r135, %r179, 128;
	// begin inline asm
	cp.async.ca.shared.global [%r135], [%rd114], 4, 4;
	// end inline asm
	add.s64 	%rd115, %rd141, %rd55;
	add.s32 	%r136, %r178, 128;
	// begin inline asm
	cp.async.ca.shared.global [%r136], [%rd115], 4, 4;
	// end inline asm
	add.s64 	%rd116, %rd141, %rd56;
	add.s32 	%r137, %r177, 128;
	// begin inline asm
	cp.async.ca.shared.global [%r137], [%rd116], 4, 4;
	// end inline asm
	add.s64 	%rd140, %rd140, %rd51;
	add.s64 	%rd141, %rd141, %rd54;
	add.s32 	%r179, %r179, %r33;
	add.s32 	%r178, %r178, %r33;
	add.s32 	%r177, %r177, %r33;
	add.s32 	%r176, %r176, %r33;
	setp.lt.u64 	%p17, %rd140, %rd6;
	@%p17 bra 	$L__BB3_24;
$L__BB3_25:
	// begin inline asm
	cp.async.commit_group;
	// end inline asm
	// begin inline asm
	cp.async.wait_group 0;
	// end inline asm
	barrier.sync 	0;
$L__BB3_26:
	cvt.u32.u64 	%r45, %rd65;
	setp.gt.s32 	%p22, %r3, %r5;
	@%p22 bra 	$L__BB3_30;
	setp.lt.s32 	%p23, %r70, 1;
	@%p23 bra 	$L__BB3_35;
	mov.u32 	%r180, %tid.x;
	neg.s32 	%r183, %r70;
	add.s32 	%r158, %r2, %r7;
	shl.b32 	%r159, %r180, 2;
	add.s32 	%r160, %r158, %r159;
	mov.u32 	%r161, _ZN3cub18CUB_300001_SM_10006detail9transform4smemE;
	add.s32 	%r162, %r160, %r161;
	add.s32 	%r182, %r162, 128;
	add.s32 	%r163, %r45, %r159;
	add.s32 	%r181, %r161, %r163;
	mul.wide.s32 	%rd123, %r4, 4;
	add.s64 	%rd62, %rd1, %rd123;
$L__BB3_29:
	.pragma "nounroll";
	mul.wide.s32 	%rd124, %r180, 4;
	add.s64 	%rd125, %rd62, %rd124;
	ld.shared.f32 	%f1, [%r181];
	ld.shared.f32 	%f2, [%r182];
	add.f32 	%f3, %f1, %f2;
	st.global.f32 	[%rd125], %f3;
	add.s32 	%r183, %r183, 1;
	setp.eq.s32 	%p24, %r183, 0;
	add.s32 	%r182, %r182, 512;
	add.s32 	%r181, %r181, 512;
	add.s32 	%r180, %r180, 128;
	@%p24 bra 	$L__BB3_35;
	bra.uni 	$L__BB3_29;
$L__BB3_30:
	setp.lt.s32 	%p25, %r70, 1;
	@%p25 bra 	$L__BB3_35;
	mov.u32 	%r184, %tid.x;
	neg.s32 	%r187, %r70;
	add.s32 	%r164, %r2, %r7;
	shl.b32 	%r165, %r184, 2;
	add.s32 	%r166, %r164, %r165;
	mov.u32 	%r167, _ZN3cub18CUB_300001_SM_10006detail9transform4smemE;
	add.s32 	%r168, %r166, %r167;
	add.s32 	%r186, %r168, 128;
	add.s32 	%r169, %r45, %r165;
	add.s32 	%r185, %r167, %r169;
	mul.wide.s32 	%rd126, %r4, 4;
	add.s64 	%rd63, %rd1, %rd126;
$L__BB3_32:
	.pragma "nounroll";
	setp.ge.s32 	%p26, %r184, %r6;
	@%p26 bra 	$L__BB3_34;
	ld.shared.f32 	%f4, [%r185];
	ld.shared.f32 	%f5, [%r186];
	add.f32 	%f6, %f4, %f5;
	mul.wide.s32 	%rd127, %r184, 4;
	add.s64 	%rd128, %rd63, %rd127;
	st.global.f32 	[%rd128], %f6;
$L__BB3_34:
	add.s32 	%r187, %r187, 1;
	setp.ne.s32 	%p27, %r187, 0;
	add.s32 	%r186, %r186, 512;
	add.s32 	%r185, %r185, 512;
	add.s32 	%r184, %r184, 128;
	@%p27 bra 	$L__BB3_32;
$L__BB3_35:
	ret;

}
	// .globl	_ZN3cub18CUB_300001_SM_10006detail9transform16transform_kernelINS2_10policy_hubILb0EN4cuda3std3__45tupleIJN6thrust24THRUST_300001_SM_1000_NS6detail15normal_iteratorINSA_10device_ptrIfEEEESF_EEEE10policy1000ElNS7_4plusIfEESF_JPfSL_EEEvT0_iT1_T2_DpNS2_10kernel_argIT3_EE
.visible .entry _ZN3cub18CUB_300001_SM_10006detail9transform16transform_kernelINS2_10policy_hubILb0EN4cuda3std3__45tupleIJN6thrust24THRUST_300001_SM_1000_NS6detail15normal_iteratorINSA_10device_ptrIfEEEESF_EEEE10policy1000ElNS7_4plusIfEESF_JPfSL_EEEvT0_iT1_T2_DpNS2_10kernel_argIT3_EE(
	.param .u64 _ZN3cub18CUB_300001_SM_10006detail9transform16transform_kernelINS2_10policy_hubILb0EN4cuda3std3__45tupleIJN6thrust24THRUST_300001_SM_1000_NS6detail15normal_iteratorINSA_10device_ptrIfEEEESF_EEEE10policy1000ElNS7_4plusIfEESF_JPfSL_EEEvT0_iT1_T2_DpNS2_10kernel_argIT3_EE_param_0,
	.param .u32 _ZN3cub18CUB_300001_SM_10006detail9transform16transform_kernelINS2_10policy_hubILb0EN4cuda3std3__45tupleIJN6thrust24THRUST_300001_SM_1000_NS6detail15normal_iteratorINSA_10device_ptrIfEEEESF_EEEE10policy1000ElNS7_4plusIfEESF_JPfSL_EEEvT0_iT1_T2_DpNS2_10kernel_argIT3_EE_param_1,
	.param .align 1 .b8 _ZN3cub18CUB_300001_SM_10006detail9transform16transform_kernelINS2_10policy_hubILb0EN4cuda3std3__45tupleIJN6thrust24THRUST_300001_SM_1000_NS6detail15normal_iteratorINSA_10device_ptrIfEEEESF_EEEE10policy1000ElNS7_4plusIfEESF_JPfSL_EEEvT0_iT1_T2_DpNS2_10kernel_argIT3_EE_param_2[1],
	.param .align 8 .b8 _ZN3cub18CUB_300001_SM_10006detail9transform16transform_kernelINS2_10policy_hubILb0EN4cuda3std3__45tupleIJN6thrust24THRUST_300001_SM_1000_NS6detail15normal_iteratorINSA_10device_ptrIfEEEESF_EEEE10policy1000ElNS7_4plusIfEESF_JPfSL_EEEvT0_iT1_T2_DpNS2_10kernel_argIT3_EE_param_3[8],
	.param .align 8 .b8 _ZN3cub18CUB_300001_SM_10006detail9transform16transform_kernelINS2_10policy_hubILb0EN4cuda3std3__45tupleIJN6thrust24THRUST_300001_SM_1000_NS6detail15normal_iteratorINSA_10device_ptrIfEEEESF_EEEE10policy1000ElNS7_4plusIfEESF_JPfSL_EEEvT0_iT1_T2_DpNS2_10kernel_argIT3_EE_param_4[16],
	.param .align 8 .b8 _ZN3cub18CUB_300001_SM_10006detail9transform16transform_kernelINS2_10policy_hubILb0EN4cuda3std3__45tupleIJN6thrust24THRUST_300001_SM_1000_NS6detail15normal_iteratorINSA_10device_ptrIfEEEESF_EEEE10policy1000ElNS7_4plusIfEESF_JPfSL_EEEvT0_iT1_T2_DpNS2_10kernel_argIT3_EE_param_5[16]
)
.maxntid 128
{
	.reg .pred 	%p<28>;
	.reg .b32 	%r<181>;
	.reg .b32 	%f<7>;
	.reg .b64 	%rd<147>;
	// demoted variable
	.shared .align 8 .u64 _ZZN3cub18CUB_300001_SM_10006detail9transform23transform_kernel_ublkcpINS2_19async_copy_policy_tILi128EEElN4cuda3std3__44plusIfEEN6thrust24THRUST_300001_SM_1000_NS6detail15normal_iteratorINSC_10device_ptrIfEEEEJffEEEvT0_iT1_T2_DpNS2_16aligned_base_ptrIT3_EEE3bar;
	ld.param.u64 	%rd68, [_ZN3cub18CUB_300001_SM_10006detail9transform16transform_kernelINS2_10policy_hubILb0EN4cuda3std3__45tupleIJN6thrust24THRUST_300001_SM_1000_NS6detail15normal_iteratorINSA_10device_ptrIfEEEESF_EEEE10policy1000ElNS7_4plusIfEESF_JPfSL_EEEvT0_iT1_T2_DpNS2_10kernel_argIT3_EE_param_5];
	ld.param.u64 	%rd66, [_ZN3cub18CUB_300001_SM_10006detail9transform16transform_kernelINS2_10policy_hubILb0EN4cuda3std3__45tupleIJN6thrust24THRUST_300001_SM_1000_NS6detail15normal_iteratorINSA_10device_ptrIfEEEESF_EEEE10policy1000ElNS7_4plusIfEESF_JPfSL_EEEvT0_iT1_T2_DpNS2_10kernel_argIT3_EE_param_4];
	ld.param.u64 	%rd70, [_ZN3cub18CUB_300001_SM_10006detail9transform16transform_kernelINS2_10policy_hubILb0EN4cuda3std3__45tupleIJN6thrust24THRUST_300001_SM_1000_NS6detail15normal_iteratorINSA_10device_ptrIfEEEESF_EEEE10policy1000ElNS7_4plusIfEESF_JPfSL_EEEvT0_iT1_T2_DpNS2_10kernel_argIT3_EE_param_0];
	ld.param.u64 	%rd69, [_ZN3cub18CUB_300001_SM_10006detail9transform16transform_kernelINS2_10policy_hubILb0EN4cuda3std3__45tupleIJN6thrust24THRUST_300001_SM_1000_NS6detail15normal_iteratorINSA_10device_ptrIfEEEESF_EEEE10policy1000ElNS7_4plusIfEESF_JPfSL_EEEvT0_iT1_T2_DpNS2_10kernel_argIT3_EE_param_5+8];
	ld.param.u64 	%rd67, [_ZN3cub18CUB_300001_SM_10006detail9transform16transform_kernelINS2_10policy_hubILb0EN4cuda3std3__45tupleIJN6thrust24THRUST_300001_SM_1000_NS6detail15normal_iteratorINSA_10device_ptrIfEEEESF_EEEE10policy1000ElNS7_4plusIfEESF_JPfSL_EEEvT0_iT1_T2_DpNS2_10kernel_argIT3_EE_param_4+8];
	ld.param.u64 	%rd71, [_ZN3cub18CUB_300001_SM_10006detail9transform16transform_kernelINS2_10policy_hubILb0EN4cuda3std3__45tupleIJN6thrust24THRUST_300001_SM_1000_NS6detail15normal_iteratorINSA_10device_ptrIfEEEESF_EEEE10policy1000ElNS7_4plusIfEESF_JPfSL_EEEvT0_iT1_T2_DpNS2_10kernel_argIT3_EE_param_3];
	ld.param.u32 	%r68, [_ZN3cub18CUB_300001_SM_10006detail9transform16transform_kernelINS2_10policy_hubILb0EN4cuda3std3__45tupleIJN6thrust24THRUST_300001_SM_1000_NS6detail15normal_iteratorINSA_10device_ptrIfEEEESF_EEEE10policy1000ElNS7_4plusIfEESF_JPfSL_EEEvT0_iT1_T2_DpNS2_10kernel_argIT3_EE_param_1];
	cvta.to.global.u64 	%rd1, %rd71;
	cvt.u32.u64 	%r1, %rd67;
	cvt.u32.u64 	%r2, %rd69;
	shl.b32 	%r3, %r68, 7;
	mov.u32 	%r69, %ctaid.x;
	cvt.u64.u32 	%rd72, %r69;
	cvt.s64.s32 	%rd73, %r3;
	mul.lo.s64 	%rd4, %rd73, %rd72;
	sub.s64 	%rd74, %rd70, %rd4;
	min.s64 	%rd75, %rd74, %rd73;
	cvt.u32.u64 	%r4, %rd75;
	setp.eq.s32 	%p1, %r69, 0;
	add.s32 	%r71, %r69, 2;
	mov.u32 	%r72, %nctaid.x;
	setp.ge.u32 	%p2, %r71, %r72;
	shl.b32 	%r5, %r68, 9;
	or.pred  	%p3, %p1, %p2;
	@%p3 bra 	$L__BB4_5;
	mov.b32 	%r132, -1;
	// begin inline asm
	{
	 .reg .pred P_OUT; 
	elect.sync _|P_OUT, %r132;
	selp.b32 %r131, 1, 0, P_OUT; 
}
	// end inline asm
	mov.u32 	%r133, %tid.x;
	setp.gt.u32 	%p18, %r133, 31;
	setp.eq.s32 	%p19, %r131, 0;
	or.pred  	%p20, %p18, %p19;
	@%p20 bra 	$L__BB4_3;
	mov.u32 	%r134, _ZZN3cub18CUB_300001_SM_10006detail9transform23transform_kernel_ublkcpINS2_19async_copy_policy_tILi128EEElN4cuda3std3__44plusIfEEN6thrust24THRUST_300001_SM_1000_NS6detail15normal_iteratorINSC_10device_ptrIfEEEEJffEEEvT0_iT1_T2_DpNS2_16aligned_base_ptrIT3_EEE3bar;
	mov.b32 	%r135, 1;
	// begin inline asm
	mbarrier.init.shared.b64 [%r134], %r135;
	// end inline asm
	// begin inline asm
	fence.proxy.async.shared::cta; // 6.
	// end inline asm
	shl.b64 	%rd124, %rd4, 2;
	add.s32 	%r144, %r5, 15;
	add.s32 	%r145, %r144, %r1;
	and.b32  	%r137, %r145, -16;
	cvta.to.global.u64 	%rd125, %rd66;
	add.s64 	%rd121, %rd125, %rd124;
	mov.u32 	%r136, _ZN3cub18CUB_300001_SM_10006detail9transform4smemE;
	// begin inline asm
	cp.async.bulk.shared::cluster.global.mbarrier::complete_tx::bytes [%r136], [%rd121], %r137, [%r134];
	// end inline asm
	add.s32 	%r146, %r144, %r2;
	and.b32  	%r140, %r146, -16;
	add.s32 	%r147, %r136, %r5;
	add.s32 	%r139, %r147, 128;
	cvta.to.global.u64 	%rd126, %rd68;
	add.s64 	%rd122, %rd126, %rd124;
	// begin inline asm
	cp.async.bulk.shared::cluster.global.mbarrier::complete_tx::bytes [%r139], [%rd122], %r140, [%r134];
	// end inline asm
	add.s32 	%r143, %r140, %r137;
	// begin inline asm
	mbarrier.arrive.expect_tx.release.cta.shared::cta.b64 %rd123, [%r134], %r143; // 8. 
	// end inline asm
$L__BB4_3:
	bar.sync 	0;
	mov.u32 	%r149, _ZZN3cub18CUB_300001_SM_10006detail9transform23transform_kernel_ublkcpINS2_19async_copy_policy_tILi128EEElN4cuda3std3__44plusIfEEN6thrust24THRUST_300001_SM_1000_NS6detail15normal_iteratorINSC_10device_ptrIfEEEEJffEEEvT0_iT1_T2_DpNS2_16aligned_base_ptrIT3_EEE3bar;
$L__BB4_4:
	mov.b32 	%r150, 0;
	// begin inline asm
	{
	 .reg .pred P_OUT; 
	mbarrier.try_wait.parity.shared::cta.b64  P_OUT, [%r149], %r150;                                // 7a. 
	selp.b32 %r148, 1, 0, P_OUT; 
}
	// end inline asm
	setp.eq.s32 	%p21, %r148, 0;
	@%p21 bra 	$L__BB4_4;
	bra.uni 	$L__BB4_26;
$L__BB4_5:
	cvt.s64.s32 	%rd5, %r1;
	shl.b32 	%r74, %r4, 2;
	cvt.s64.s32 	%rd76, %r74;
	shr.u64 	%rd6, %rd76, 2;
	mov.u32 	%r6, %ntid.x;
	mov.u32 	%r7, %ntid.y;
	mul.lo.s32 	%r75, %r6, %r7;
	mov.u32 	%r8, %ntid.z;
	mul.lo.s32 	%r9, %r75, %r8;
	mov.u32 	%r76, %tid.x;
	mov.u32 	%r77, %tid.y;
	mov.u32 	%r78, %tid.z;
	mad.lo.s32 	%r79, %r78, %r7, %r77;
	mad.lo.s32 	%r80, %r79, %r6, %r76;
	cvt.u64.u32 	%rd144, %r80;
	setp.le.u64 	%p4, %rd6, %rd144;
	@%p4 bra 	$L__BB4_15;
	cvt.u32.u64 	%r81, %rd144;
	cvt.u64.u32 	%rd8, %r9;
	add.s32 	%r82, %r81, %r9;
	cvt.u64.u32 	%rd77, %r82;
	max.u64 	%rd78, %rd6, %rd77;
	setp.gt.u64 	%p5, %rd6, %rd77;
	selp.u64 	%rd9, 1, 0, %p5;
	add.s64 	%rd79, %rd9, %rd77;
	sub.s64 	%rd10, %rd78, %rd79;
	and.b64  	%rd80, %rd10, -4294967296;
	setp.ne.s64 	%p6, %rd80, 0;
	@%p6 bra 	$L__BB4_8;
	cvt.u32.u64 	%r83, %rd8;
	cvt.u32.u64 	%r84, %rd10;
	div.u32 	%r85, %r84, %r83;
	cvt.u64.u32 	%rd133, %r85;
	bra.uni 	$L__BB4_9;
$L__BB4_8:
	div.u64 	%rd133, %rd10, %rd8;
$L__BB4_9:
	add.s64 	%rd14, %rd133, %rd9;
	and.b64  	%rd81, %rd14, 3;
	setp.eq.s64 	%p7, %rd81, 3;
	mov.u64 	%rd137, %rd144;
	@%p7 bra 	$L__BB4_12;
	shl.b64 	%rd82, %rd4, 2;
	shl.b64 	%rd83, %rd144, 2;
	add.s64 	%rd84, %rd82, %rd83;
	add.s64 	%rd85, %rd84, %rd5;
	add.s64 	%rd135, %rd66, %rd85;
	shl.b64 	%rd16, %rd8, 2;
	mov.u32 	%r87, _ZN3cub18CUB_300001_SM_10006detail9transform4smemE;
	add.s32 	%r88, %r1, %r87;
	shl.b32 	%r89, %r81, 2;
	add.s32 	%r163, %r88, %r89;
	mul.lo.s32 	%r90, %r8, %r7;
	mul.lo.s32 	%r91, %r90, %r6;
	shl.b32 	%r11, %r91, 2;
	add.s64 	%rd86, %rd14, 1;
	and.b64  	%rd87, %rd86, 3;
	neg.s64 	%rd134, %rd87;
	mov.u64 	%rd137, %rd144;
$L__BB4_11:
	.pragma "nounroll";
	// begin inline asm
	cp.async.ca.shared.global [%r163], [%rd135], 4, 4;
	// end inline asm
	add.s64 	%rd137, %rd137, %rd8;
	add.s64 	%rd135, %rd135, %rd16;
	add.s32 	%r163, %r163, %r11;
	add.s64 	%rd134, %rd134, 1;
	setp.ne.s64 	%p8, %rd134, 0;
	@%p8 bra 	$L__BB4_11;
$L__BB4_12:
	setp.lt.u64 	%p9, %rd14, 3;
	@%p9 bra 	$L__BB4_15;
	shl.b64 	%rd25, %rd8, 2;
	shl.b64 	%rd89, %rd4, 2;
	shl.b64 	%rd90, %rd137, 2;
	add.s64 	%rd26, %rd89, %rd90;
	shl.b64 	%rd27, %rd8, 4;
	shl.b64 	%rd91, %rd8, 3;
	add.s64 	%rd28, %rd26, %rd91;
	add.s64 	%rd92, %rd137, %rd4;
	shl.b64 	%rd93, %rd92, 2;
	mad.lo.s64 	%rd29, %rd8, 12, %rd93;
	mov.u32 	%r93, _ZN3cub18CUB_300001_SM_10006detail9transform4smemE;
	add.s32 	%r94, %r1, %r93;
	mul.lo.s32 	%r95, %r8, %r7;
	mul.lo.s32 	%r96, %r95, %r6;
	shl.b32 	%r97, %r96, 2;
	cvt.u32.u64 	%r98, %rd137;
	shl.b32 	%r99, %r98, 2;
	add.s32 	%r164, %r94, %r99;
	add.s32 	%r167, %r164, %r97;
	shl.b32 	%r15, %r96, 4;
	shl.b32 	%r100, %r96, 3;
	add.s32 	%r166, %r164, %r100;
	mad.lo.s32 	%r165, %r96, 12, %r164;
	cvt.s64.s32 	%rd94, %r1;
	add.s64 	%rd138, %rd66, %rd94;
$L__BB4_14:
	add.s64 	%rd95, %rd138, %rd26;
	// begin inline asm
	cp.async.ca.shared.global [%r164], [%rd95], 4, 4;
	// end inline asm
	add.s64 	%rd99, %rd26, %rd25;
	add.s64 	%rd96, %rd138, %rd99;
	// begin inline asm
	cp.async.ca.shared.global [%r167], [%rd96], 4, 4;
	// end inline asm
	add.s64 	%rd97, %rd138, %rd28;
	// begin inline asm
	cp.async.ca.shared.global [%r166], [%rd97], 4, 4;
	// end inline asm
	add.s64 	%rd98, %rd138, %rd29;
	// begin inline asm
	cp.async.ca.shared.global [%r165], [%rd98], 4, 4;
	// end inline asm
	add.s64 	%rd137, %rd137, %rd25;
	add.s64 	%rd138, %rd138, %rd27;
	add.s32 	%r167, %r167, %r15;
	add.s32 	%r166, %r166, %r15;
	add.s32 	%r165, %r165, %r15;
	add.s32 	%r164, %r164, %r15;
	setp.lt.u64 	%p10, %rd137, %rd6;
	@%p10 bra 	$L__BB4_14;
$L__BB4_15:
	setp.le.u64 	%p11, %rd6, %rd144;
	// begin inline asm
	cp.async.commit_group;
	// end inline asm
	cvt.s64.s32 	%rd35, %r2;
	@%p11 bra 	$L__BB4_25;
	cvt.u32.u64 	%r105, %rd144;
	cvt.u64.u32 	%rd36, %r9;
	add.s32 	%r106, %r105, %r9;
	cvt.u64.u32 	%rd100, %r106;
	max.u64 	%rd101, %rd6, %rd100;
	setp.gt.u64 	%p12, %rd6, %rd100;
	selp.u64 	%rd37, 1, 0, %p12;
	add.s64 	%rd102, %rd37, %rd100;
	sub.s64 	%rd38, %rd101, %rd102;
	and.b64  	%rd103, %rd38, -4294967296;
	setp.ne.s64 	%p13, %rd103, 0;
	@%p13 bra 	$L__BB4_18;
	cvt.u32.u64 	%r107, %rd36;
	cvt.u32.u64 	%r108, %rd38;
	div.u32 	%r109, %r108, %r107;
	cvt.u64.u32 	%rd140, %r109;
	bra.uni 	$L__BB4_19;
$L__BB4_18:
	div.u64 	%rd140, %rd38, %rd36;
$L__BB4_19:
	add.s64 	%rd42, %rd140, %rd37;
	and.b64  	%rd104, %rd42, 3;
	setp.eq.s64 	%p14, %rd104, 3;
	@%p14 bra 	$L__BB4_22;
	shl.b64 	%rd105, %rd4, 2;
	shl.b64 	%rd106, %rd144, 2;
	add.s64 	%rd107, %rd105, %rd106;
	add.s64 	%rd108, %rd107, %rd35;
	add.s64 	%rd142, %rd68, %rd108;
	shl.b64 	%rd44, %rd36, 2;
	mov.u32 	%r111, _ZN3cub18CUB_300001_SM_10006detail9transform4smemE;
	add.s32 	%r112, %r2, %r111;
	add.s32 	%r113, %r112, %r5;
	shl.b32 	%r114, %r105, 2;
	add.s32 	%r168, %r113, %r114;
	mul.lo.s32 	%r115, %r8, %r7;
	mul.lo.s32 	%r116, %r115, %r6;
	shl.b32 	%r28, %r116, 2;
	add.s64 	%rd109, %rd42, 1;
	and.b64  	%rd110, %rd109, 3;
	neg.s64 	%rd141, %rd110;
$L__BB4_21:
	.pragma "nounroll";
	add.s32 	%r117, %r168, 128;
	// begin inline asm
	cp.async.ca.shared.global [%r117], [%rd142], 4, 4;
	// end inline asm
	add.s64 	%rd144, %rd144, %rd36;
	add.s64 	%rd142, %rd142, %rd44;
	add.s32 	%r168, %r168, %r28;
	add.s64 	%rd141, %rd141, 1;
	setp.ne.s64 	%p15, %rd141, 0;
	@%p15 bra 	$L__BB4_21;
$L__BB4_22:
	setp.lt.u64 	%p16, %rd42, 3;
	@%p16 bra 	$L__BB4_25;
	shl.b64 	%rd53, %rd36, 2;
	shl.b64 	%rd112, %rd4, 2;
	shl.b64 	%rd113, %rd144, 2;
	add.s64 	%rd54, %rd112, %rd113;
	add.s64 	%rd55, %rd54, %rd53;
	shl.b64 	%rd56, %rd36, 4;
	shl.b64 	%rd114, %rd36, 3;
	add.s64 	%rd57, %rd54, %rd114;
	add.s64 	%rd115, %rd144, %rd4;
	shl.b64 	%rd116, %rd115, 2;
	mad.lo.s64 	%rd58, %rd36, 12, %rd116;
	mov.u32 	%r118, _ZN3cub18CUB_300001_SM_10006detail9transform4smemE;
	add.s32 	%r119, %r2, %r118;
	mul.lo.s32 	%r120, %r8, %r7;
	mul.lo.s32 	%r121, %r120, %r6;
	shl.b32 	%r122, %r121, 2;
	cvt.u32.u64 	%r123, %rd144;
	shl.b32 	%r124, %r123, 2;
	add.s32 	%r125, %r119, %r5;
	add.s32 	%r169, %r125, %r124;
	add.s32 	%r172, %r169, %r122;
	shl.b32 	%r32, %r121, 4;
	shl.b32 	%r126, %r121, 3;
	add.s32 	%r171, %r169, %r126;
	mad.lo.s32 	%r170, %r121, 12, %r169;
	add.s64 	%rd145, %rd68, %rd35;
$L__BB4_24:
	add.s64 	%rd117, %rd145, %rd54;
	add.s32 	%r127, %r169, 128;
	// begin inline asm
	cp.async.ca.shared.global [%r127], [%rd117], 4, 4;
	// end inline asm
	add.s64 	%rd118, %rd145, %rd55;
	add.s32 	%r128, %r172, 128;
	// begin inline asm
	cp.async.ca.shared.global [%r128], [%rd118], 4, 4;
	// end inline asm
	add.s64 	%rd119, %rd145, %rd57;
	add.s32 	%r129, %r171, 128;
	// begin inline asm
	cp.async.ca.shared.global [%r129], [%rd119], 4, 4;
	// end inline asm
	add.s64 	%rd120, %rd145, %rd58;
	add.s32 	%r130, %r170, 128;
	// begin inline asm
	cp.async.ca.shared.global [%r130], [%rd120], 4, 4;
	// end inline asm
	add.s64 	%rd144, %rd144, %rd53;
	add.s64 	%rd145, %rd145, %rd56;
	add.s32 	%r172, %r172, %r32;
	add.s32 	%r171, %r171, %r32;
	add.s32 	%r170, %r170, %r32;
	add.s32 	%r169, %r169, %r32;
	setp.lt.u64 	%p17, %rd144, %rd6;
	@%p17 bra 	$L__BB4_24;
$L__BB4_25:
	// begin inline asm
	cp.async.commit_group;
	// end inline asm
	// begin inline asm
	cp.async.wait_group 0;
	// end inline asm
	barrier.sync 	0;
$L__BB4_26:
	setp.eq.s32 	%p22, %r3, %r4;
	@%p22 bra 	$L__BB4_32;
	setp.lt.s32 	%p23, %r68, 1;
	@%p23 bra 	$L__BB4_35;
	mov.u32 	%r177, %tid.x;
	neg.s32 	%r180, %r68;
	add.s32 	%r151, %r2, %r5;
	shl.b32 	%r152, %r177, 2;
	add.s32 	%r153, %r151, %r152;
	mov.u32 	%r154, _ZN3cub18CUB_300001_SM_10006detail9transform4smemE;
	add.s32 	%r155, %r153, %r154;
	add.s32 	%r179, %r155, 128;
	add.s32 	%r156, %r1, %r152;
	add.s32 	%r178, %r154, %r156;
	shl.b64 	%rd127, %rd4, 2;
	add.s64 	%rd64, %rd1, %rd127;
$L__BB4_29:
	.pragma "nounroll";
	setp.ge.s32 	%p24, %r177, %r4;
	@%p24 bra 	$L__BB4_31;
	ld.shared.f32 	%f1, [%r178];
	ld.shared.f32 	%f2, [%r179];
	add.f32 	%f3, %f1, %f2;
	mul.wide.s32 	%rd128, %r177, 4;
	add.s64 	%rd129, %rd64, %rd128;
	st.global.f32 	[%rd129], %f3;
$L__BB4_31:
	add.s32 	%r180, %r180, 1;
	setp.ne.s32 	%p25, %r180, 0;
	add.s32 	%r179, %r179, 512;
	add.s32 	%r178, %r178, 512;
	add.s32 	%r177, %r177, 128;
	@%p25 bra 	$L__BB4_29;
	bra.uni 	$L__BB4_35;
$L__BB4_32:
	setp.lt.s32 	%p26, %r68, 1;
	@%p26 bra 	$L__BB4_35;
	mov.u32 	%r173, %tid.x;
	neg.s32 	%r176, %r68;
	add.s32 	%r157, %r2, %r5;
	shl.b32 	%r158, %r173, 2;
	add.s32 	%r159, %r157, %r158;
	mov.u32 	%r160, _ZN3cub18CUB_300001_SM_10006detail9transform4smemE;
	add.s32 	%r161, %r159, %r160;
	add.s32 	%r175, %r161, 128;
	add.s32 	%r162, %r1, %r158;
	add.s32 	%r174, %r160, %r162;
	shl.b64 	%rd130, %rd4, 2;
	add.s64 	%rd65, %rd1, %rd130;
$L__BB4_34:
	.pragma "nounroll";
	mul.wide.s32 	%rd131, %r173, 4;
	add.s64 	%rd132, %rd65, %rd131;
	ld.shared.f32 	%f4, [%r174];
	ld.shared.f32 	%f5, [%r175];
	add.f32 	%f6, %f4, %f5;
	st.global.f32 	[%rd132], %f6;
	add.s32 	%r176, %r176, 1;
	setp.eq.s32 	%p27, %r176, 0;
	add.s32 	%r175, %r175, 512;
	add.s32 	%r174, %r174, 512;
	add.s32 	%r173, %r173, 128;
	@%p27 bra 	$L__BB4_35;
	bra.uni 	$L__BB4_34;
$L__BB4_35:
	ret;

}


// ===== COMPILED SASS (sm_100) =====

	.target	sm_100

	.elftype	@"ET_EXEC"


//--------------------- .note.nv.tkinfo           --------------------------
	.section	.note.nv.tkinfo,"",@"SHT_NOTE"
	.sectionflags	@"SHF_NOTE_NV_TKINFO"
	.tkinfo
        /*0018*/ 	.word	0x00000002
        /*0030*/ 	.string	""
        /*0030*/ 	.string	"ptxas"
        /*0030*/ 	.string	"Cuda compilation tools, release 13.0, V13.0.88"
        /*0030*/ 	.string	"Build cuda_13.0.r13.0/compiler.36424714_0"
        /*0030*/ 	.string	"-arch sm_100 -m 64 "



//--------------------- .note.nv.cuinfo           --------------------------
	.section	.note.nv.cuinfo,"",@"SHT_NOTE"
	.sectionflags	@"SHF_NOTE_NV_CUINFO"
        /*0018*/ 	.short	0x0002
        /*001a*/ 	.short	0x0064
        /*001c*/ 	.short	0x0082
	.zero		2


//--------------------- .nv.info                  --------------------------
	.section	.nv.info,"",@"SHT_CUDA_INFO"
	.align	4


	//----- nvinfo : EIATTR_REGCOUNT
	.align		4
        /*0000*/ 	.byte	0x04, 0x2f
        /*0002*/ 	.short	(.L_44 - .L_43)
	.align		4
.L_43:
        /*0004*/ 	.word	index@(_ZN3cub18CUB_300001_SM_10006detail11EmptyKernelIvEEvv)
        /*0008*/ 	.word	0x00000004


	//----- nvinfo : EIATTR_FRAME_SIZE
	.align		4
.L_44:
        /*000c*/ 	.byte	0x04, 0x11
        /*000e*/ 	.short	(.L_46 - .L_45)
	.align		4
.L_45:
        /*0010*/ 	.word	index@(_ZN3cub18CUB_300001_SM_10006detail11EmptyKernelIvEEvv)
        /*0014*/ 	.word	0x00000000


	//----- nvinfo : EIATTR_REGCOUNT
	.align		4
.L_46:
        /*0018*/ 	.byte	0x04, 0x2f
        /*001a*/ 	.short	(.L_48 - .L_47)
	.align		4
.L_47:
        /*001c*/ 	.word	index@(_ZN3cub18CUB_300001_SM_10006detail8for_each13static_kernelINS2_12policy_hub_t12policy_500_tEmN6thrust24THRUST_300001_SM_1000_NS8cuda_cub20__uninitialized_fill7functorINS7_10device_ptrIfEEfEEEEvT0_T1_)
        /*0020*/ 	.word	0x00000008


	//----- nvinfo : EIATTR_FRAME_SIZE
	.align		4
.L_48:
        /*0024*/ 	.byte	0x04, 0x11
        /*0026*/ 	.short	(.L_50 - .L_49)
	.align		4
.L_49:
        /*0028*/ 	.word	index@(_ZN3cub18CUB_300001_SM_10006detail8for_each13static_kernelINS2_12policy_hub_t12policy_500_tEmN6thrust24THRUST_300001_SM_1000_NS8cuda_cub20__uninitialized_fill7functorINS7_10device_ptrIfEEfEEEEvT0_T1_)
        /*002c*/ 	.word	0x00000000


	//----- nvinfo : EIATTR_REGCOUNT
	.align		4
.L_50:
        /*0030*/ 	.byte	0x04, 0x2f
        /*0032*/ 	.short	(.L_52 - .L_51)
	.align		4
.L_51:
        /*0034*/ 	.word	index@(_ZN3cub18CUB_300001_SM_10006detail8for_each13static_kernelINS2_12policy_hub_t12policy_500_tElN6thrust24THRUST_300001_SM_1000_NS8cuda_cub6__fill7functorINS7_6detail15normal_iteratorINS7_10device_ptrIfEEEEfEEEEvT0_T1_)
        /*0038*/ 	.word	0x00000008


	//----- nvinfo : EIATTR_FRAME_SIZE
	.align		4
.L_52:
        /*003c*/ 	.byte	0x04, 0x11
        /*003e*/ 	.short	(.L_54 - .L_53)
	.align		4
.L_53:
        /*0040*/ 	.word	index@(_ZN3cub18CUB_300001_SM_10006detail8for_each13static_kernelINS2_12policy_hub_t12policy_500_tElN6thrust24THRUST_300001_SM_1000_NS8cuda_cub6__fill7functorINS7_6detail15normal_iteratorINS7_10device_ptrIfEEEEfEEEEvT0_T1_)
        /*0044*/ 	.word	0x00000000


	//----- nvinfo : EIATTR_REGCOUNT
	.align		4
.L_54:
        /*0048*/ 	.byte	0x04, 0x2f
        /*004a*/ 	.short	(.L_56 - .L_55)
	.align		4
.L_55:
        /*004c*/ 	.word	index@(_ZN3cub18CUB_300001_SM_10006detail9transform16transform_kernelINS2_10policy_hubILb0EN4cuda3std3__45tupleIJN6thrust24THRUST_300001_SM_1000_NS6detail15normal_iteratorINSA_10device_ptrIfEEEESF_EEEE10policy1000EiNS7_4plusIfEESF_JPfSL_EEEvT0_iT1_T2_DpNS2_10kernel_argIT3_EE)
        /*0050*/ 	.word	0x00000020


	//----- nvinfo : EIATTR_FRAME_SIZE
	.align		4
.L_56:
        /*0054*/ 	.byte	0x04, 0x11
        /*0056*/ 	.short	(.L_58 - .L_57)
	.align		4
.L_57:
        /*0058*/ 	.word	index@($__internal_1_$__cuda_sm20_div_u64)
        /*005c*/ 	.word	0x00000000


	//----- nvinfo : EIATTR_FRAME_SIZE
	.align		4
.L_58:
        /*0060*/ 	.byte	0x04, 0x11
        /*0062*/ 	.short	(.L_60 - .L_59)
	.align		4
.L_59:
        /*0064*/ 	.word	index@(_ZN3cub18CUB_300001_SM_10006detail9transform16transform_kernelINS2_10policy_hubILb0EN4cuda3std3__45tupleIJN6thrust24THRUST_300001_SM_1000_NS6detail15normal_iteratorINSA_10device_ptrIfEEEESF_EEEE10policy1000EiNS7_4plusIfEESF_JPfSL_EEEvT0_iT1_T2_DpNS2_10kernel_argIT3_EE)
        /*0068*/ 	.word	0x00000000


	//----- nvinfo : EIATTR_REGCOUNT
	.align		4
.L_60:
        /*006c*/ 	.byte	0x04, 0x2f
        /*006e*/ 	.short	(.L_62 - .L_61)
	.align		4
.L_61:
        /*0070*/ 	.word	index@(_ZN3cub18CUB_300001_SM_10006detail9transform16transform_kernelINS2_10policy_hubILb0EN4cuda3std3__45tupleIJN6thrust24THRUST_300001_SM_1000_NS6detail15normal_iteratorINSA_10device_ptrIfEEEESF_EEEE10policy1000ElNS7_4plusIfEESF_JPfSL_EEEvT0_iT1_T2_DpNS2_10kernel_argIT3_EE)
        /*0074*/ 	.word	0x00000020


	//----- nvinfo : EIATTR_FRAME_SIZE
	.align		4
.L_62:
        /*0078*/ 	.byte	0x04, 0x11
        /*007a*/ 	.short	(.L_64 - .L_63)
	.align		4
.L_63:
        /*007c*/ 	.word	index@($__internal_0_$__cuda_sm20_div_u64)
        /*0080*/ 	.word	0x00000000


	//----- nvinfo : EIATTR_FRAME_SIZE
	.align		4
.L_64:
        /*0084*/ 	.byte	0x04, 0x11
        /*0086*/ 	.short	(.L_66 - .L_65)
	.align		4
.L_65:
        /*0088*/ 	.word	index@(_ZN3cub18CUB_300001_SM_10006detail9transform16transform_kernelINS2_10policy_hubILb0EN4cuda3std3__45tupleIJN6thrust24THRUST_300001_SM_1000_NS6detail15normal_iteratorINSA_10device_ptrIfEEEESF_EEEE10policy1000ElNS7_4plusIfEESF_JPfSL_EEEvT0_iT1_T2_DpNS2_10kernel_argIT3_EE)
        /*008c*/ 	.word	0x00000000


	//----- nvinfo : EIATTR_MIN_STACK_SIZE
	.align		4
.L_66:
        /*0090*/ 	.byte	0x04, 0x12
        /*0092*/ 	.short	(.L_68 - .L_67)
	.align		4
.L_67:
        /*0094*/ 	.word	index@(_ZN3cub18CUB_300001_SM_10006detail9transform16transform_kernelINS2_10policy_hubILb0EN4cuda3std3__45tupleIJN6thrust24THRUST_300001_SM_1000_NS6detail15normal_iteratorINSA_10device_ptrIfEEEESF_EEEE10policy1000ElNS7_4plusIfEESF_JPfSL_EEEvT0_iT1_T2_DpNS2_10kernel_argIT3_EE)
        /*0098*/ 	.word	0x00000000


	//----- nvinfo : EIATTR_MIN_STACK_SIZE
	.align		4
.L_68:
        /*009c*/ 	.byte	0x04, 0x12
        /*009e*/ 	.short	(.L_70 - .L_69)
	.align		4
.L_69:
        /*00a0*/ 	.word	index@(_ZN3cub18CUB_300001_SM_10006detail9transform16transform_kernelINS2_10policy_hubILb0EN4cuda3std3__45tupleIJN6thrust24THRUST_300001_SM_1000_NS6detail15normal_iteratorINSA_10device_ptrIfEEEESF_EEEE10policy1000EiNS7_4plusIfEESF_JPfSL_EEEvT0_iT1_T2_DpNS2_10kernel_argIT3_EE)
        /*00a4*/ 	.word	0x00000000


	//----- nvinfo : EIATTR_MIN_STACK_SIZE
	.align		4
.L_70:
        /*00a8*/ 	.byte	0x04, 0x12
        /*00aa*/ 	.short	(.L_72 - .L_71)
	.align		4
.L_71:
        /*00ac*/ 	.word	index@(_ZN3cub18CUB_300001_SM_10006detail8for_each13static_kernelINS2_12policy_hub_t12policy_500_tElN6thrust24THRUST_300001_SM_1000_NS8cuda_cub6__fill7functorINS7_6detail15normal_iteratorINS7_10device_ptrIfEEEEfEEEEvT0_T1_)
        /*00b0*/ 	.word	0x00000000


	//----- nvinfo : EIATTR_MIN_STACK_SIZE
	.align		4
.L_72:
        /*00b4*/ 	.byte	0x04, 0x12
        /*00b6*/ 	.short	(.L_74 - .L_73)
	.align		4
.L_73:
        /*00b8*/ 	.word	index@(_ZN3cub18CUB_300001_SM_10006detail8for_each13static_kernelINS2_12policy_hub_t12policy_500_tEmN6thrust24THRUST_300001_SM_1000_NS8cuda_cub20__uninitialized_fill7functorINS7_10device_ptrIfEEfEEEEvT0_T1_)
        /*00bc*/ 	.word	0x00000000


	//----- nvinfo : EIATTR_MIN_STACK_SIZE
	.align		4
.L_74:
        /*00c0*/ 	.byte	0x04, 0x12
        /*00c2*/ 	.short	(.L_76 - .L_75)
	.align		4
.L_75:
        /*00c4*/ 	.word	index@(_ZN3cub18CUB_300001_SM_10006detail11EmptyKernelIvEEvv)
        /*00c8*/ 	.word	0x00000000
.L_76:


//--------------------- .nv.compat                --------------------------
	.section	.nv.compat,"",@"SHT_CUDA_COMPAT_INFO"
	.align	4
        /*0000*/ 	.byte	0x02, 0x09, 0x00, 0x00, 0x02, 0x02, 0x02, 0x00, 0x02, 0x05, 0x05, 0x00, 0x03, 0x07, 0x01, 0x01
        /*0010*/ 	.byte	0x02, 0x03, 0x00, 0x00, 0x02, 0x06, 0x01, 0x00, 0x04, 0x0b, 0x08, 0x00, 0x09, 0x00, 0x00, 0x00
        /*0020*/ 	.byte	0x00, 0x00, 0x00, 0x00


//--------------------- .nv.info._ZN3cub18CUB_300001_SM_10006detail9transform16transform_kernelINS2_10policy_hubILb0EN4cuda3std3__45tupleIJN6thrust24THRUST_300001_SM_1000_NS6detail15normal_iteratorINSA_10device_ptrIfEEEESF_EEEE10policy1000ElNS7_4plusIfEESF_JPfSL_EEEvT0_iT1_T2_DpNS2_10kernel_argIT3_EE --------------------------
	.section	.nv.info._ZN3cub18CUB_300001_SM_10006detail9transform16transform_kernelINS2_10policy_hubILb0EN4cuda3std3__45tupleIJN6thrust24THRUST_300001_SM_1000_NS6detail15normal_iteratorINSA_10device_ptrIfEEEESF_EEEE10policy1000ElNS7_4plusIfEESF_JPfSL_EEEvT0_iT1_T2_DpNS2_10kernel_argIT3_EE,"",@"SHT_CUDA_INFO"
	.sectionflags	@""
	.align	4


	//----- nvinfo : EIATTR_CUDA_API_VERSION
	.align		4
        /*0000*/ 	.byte	0x04, 0x37
        /*0002*/ 	.short	(.L_78 - .L_77)
.L_77:
        /*0004*/ 	.word	0x00000082


	//----- nvinfo : EIATTR_KPARAM_INFO
	.align		4
.L_78:
        /*0008*/ 	.byte	0x04, 0x17
        /*000a*/ 	.short	(.L_80 - .L_79)
.L_79:
        /*000c*/ 	.word	0x00000000
        /*0010*/ 	.short	0x0005
        /*0012*/ 	.short	0x0028
        /*0014*/ 	.byte	0x00, 0xf0, 0x41, 0x00


	//----- nvinfo : EIATTR_KPARAM_INFO
	.align		4
.L_80:
        /*0018*/ 	.byte	0x04, 0x17
        /*001a*/ 	.short	(.L_82 - .L_81)
.L_81:
        /*001c*/ 	.word	0x00000000
        /*0020*/ 	.short	0x0004
        /*0022*/ 	.short	0x0018
        /*0024*/ 	.byte	0x00, 0xf0, 0x41, 0x00


	//----- nvinfo : EIATTR_KPARAM_INFO
	.align		4
.L_82:
        /*0028*/ 	.byte	0x04, 0x17
        /*002a*/ 	.short	(.L_84 - .L_83)
.L_83:
        /*002c*/ 	.word	0x00000000
        /*0030*/ 	.short	0x0003
        /*0032*/ 	.short	0x0010
        /*0034*/ 	.byte	0x00, 0xf0, 0x21, 0x00


	//----- nvinfo : EIATTR_KPARAM_INFO
	.align		4
.L_84:
        /*0038*/ 	.byte	0x04, 0x17
        /*003a*/ 	.short	(.L_86 - .L_85)
.L_85:
        /*003c*/ 	.word	0x00000000
        /*0040*/ 	.short	0x0002
        /*0042*/ 	.short	0x000c
        /*0044*/ 	.byte	0x00, 0xf0, 0x05, 0x00


	//----- nvinfo : EIATTR_KPARAM_INFO
	.align		4
.L_86:
        /*0048*/ 	.byte	0x04, 0x17
        /*004a*/ 	.short	(.L_88 - .L_87)
.L_87:
        /*004c*/ 	.word	0x00000000
        /*0050*/ 	.short	0x0001
        /*0052*/ 	.short	0x0008
        /*0054*/ 	.byte	0x00, 0xf0, 0x11, 0x00


	//----- nvinfo : EIATTR_KPARAM_INFO
	.align		4
.L_88:
        /*0058*/ 	.byte	0x04, 0x17
        /*005a*/ 	.short	(.L_90 - .L_89)
.L_89:
        /*005c*/ 	.word	0x00000000
        /*0060*/ 	.short	0x0000
        /*0062*/ 	.short	0x0000
        /*0064*/ 	.byte	0x00, 0xf0, 0x21, 0x00


	//----- nvinfo : EIATTR_SPARSE_MMA_MASK
	.align		4
.L_90:
        /*0068*/ 	.byte	0x03, 0x50
        /*006a*/ 	.short	0x0000


	//----- nvinfo : EIATTR_MAXREG_COUNT
	.align		4
        /*006c*/ 	.byte	0x03, 0x1b
        /*006e*/ 	.short	0x00ff


	//----- nvinfo : EIATTR_NUM_BARRIERS
	.align		4
        /*0070*/ 	.byte	0x02, 0x4c
        /*0072*/ 	.byte	0x01
	.zero		1


	//----- nvinfo : EIATTR_MERCURY_ISA_VERSION
	.align		4
        /*0074*/ 	.byte	0x03, 0x5f
        /*0076*/ 	.short	0x0101


	//----- nvinfo : EIATTR_COOP_GROUP_MASK_REGIDS
	.align		4
        /*0078*/ 	.byte	0x04, 0x29
        /*007a*/ 	.short	(.L_92 - .L_91)


	//   ....[0]....
.L_91:
        /*007c*/ 	.word	0xffffffff


	//----- nvinfo : EIATTR_COOP_GROUP_INSTR_OFFSETS
	.align		4
.L_92:
        /*0080*/ 	.byte	0x04, 0x28
        /*0082*/ 	.short	(.L_94 - .L_93)


	//   ....[0]....
.L_93:
        /*0084*/ 	.word	0x000019c0


	//----- nvinfo : EIATTR_VRC_CTA_INIT_COUNT
	.align		4
.L_94:
        /*0088*/ 	.byte	0x02, 0x4a
	.zero		1
	.zero		1


	//----- nvinfo : EIATTR_MBARRIER_INSTR_OFFSETS
	.align		4
        /*008c*/ 	.byte	0x04, 0x39
        /*008e*/ 	.short	(.L_96 - .L_95)


	//   ....[0]....
.L_95:
        /*0090*/ 	.word	0x000002d0
        /*0094*/ 	.word	0x000000ff
        /*0098*/ 	.word	0x00000000
        /*009c*/ 	.short	0x0100
        /*009e*/ 	.byte	0x11
	.zero		1


	//   ....[1]....
        /*00a0*/ 	.word	0x000004a0
        /*00a4*/ 	.word	0x000000ff
        /*00a8*/ 	.word	0x00000000
        /*00ac*/ 	.short	0x010a
        /*00ae*/ 	.byte	0x04
	.zero		1


	//----- nvinfo : EIATTR_NUM_MBARRIERS
	.align		4
.L_96:
        /*00b0*/ 	.byte	0x03, 0x38
        /*00b2*/ 	.short	0x0001


	//----- nvinfo : EIATTR_EXIT_INSTR_OFFSETS
	.align		4
        /*00b4*/ 	.byte	0x04, 0x1c
        /*00b6*/ 	.short	(.L_98 - .L_97)


	//   ....[0]....
.L_97:
        /*00b8*/ 	.word	0x00001a10


	//   ....[1]....
        /*00bc*/ 	.word	0x00001c00


	//   ....[2]....
        /*00c0*/ 	.word	0x00001c30


	//   ....[3]....
        /*00c4*/ 	.word	0x00001dd0


	//----- nvinfo : EIATTR_MAX_THREADS
	.align		4
.L_98:
        /*00c8*/ 	.byte	0x04, 0x05
        /*00ca*/ 	.short	(.L_100 - .L_99)
.L_99:
        /*00cc*/ 	.word	0x00000080
        /*00d0*/ 	.word	0x00000001
        /*00d4*/ 	.word	0x00000001


	//----- nvinfo : EIATTR_CRS_STACK_SIZE
	.align		4
.L_100:
        /*00d8*/ 	.byte	0x04, 0x1e
        /*00da*/ 	.short	(.L_102 - .L_101)
.L_101:
        /*00dc*/ 	.word	0x00000000


	//----- nvinfo : EIATTR_CBANK_PARAM_SIZE
	.align		4
.L_102:
        /*00e0*/ 	.byte	0x03, 0x19
        /*00e2*/ 	.short	0x0038


	//----- nvinfo : EIATTR_PARAM_CBANK
	.align		4
        /*00e4*/ 	.byte	0x04, 0x0a
        /*00e6*/ 	.short	(.L_104 - .L_103)
	.align		4
.L_103:
        /*00e8*/ 	.word	index@(.nv.constant0._ZN3cub18CUB_300001_SM_10006detail9transform16transform_kernelINS2_10policy_hubILb0EN4cuda3std3__45tupleIJN6thrust24THRUST_300001_SM_1000_NS6detail15normal_iteratorINSA_10device_ptrIfEEEESF_EEEE10policy1000ElNS7_4plusIfEESF_JPfSL_EEEvT0_iT1_T2_DpNS2_10kernel_argIT3_EE)
        /*00ec*/ 	.short	0x0380
        /*00ee*/ 	.short	0x0038


	//----- nvinfo : EIATTR_SW_WAR
	.align		4
.L_104:
        /*00f0*/ 	.byte	0x04, 0x36
        /*00f2*/ 	.short	(.L_106 - .L_105)
.L_105:
        /*00f4*/ 	.word	0x00000008
.L_106:


//--------------------- .nv.info._ZN3cub18CUB_300001_SM_10006detail9transform16transform_kernelINS2_10policy_hubILb0EN4cuda3std3__45tupleIJN6thrust24THRUST_300001_SM_1000_NS6detail15normal_iteratorINSA_10device_ptrIfEEEESF_EEEE10policy1000EiNS7_4plusIfEESF_JPfSL_EEEvT0_iT1_T2_DpNS2_10kernel_argIT3_EE --------------------------
	.section	.nv.info._ZN3cub18CUB_300001_SM_10006detail9transform16transform_kernelINS2_10policy_hubILb0EN4cuda3std3__45tupleIJN6thrust24THRUST_300001_SM_1000_NS6detail15normal_iteratorINSA_10device_ptrIfEEEESF_EEEE10policy1000EiNS7_4plusIfEESF_JPfSL_EEEvT0_iT1_T2_DpNS2_10kernel_argIT3_EE,"",@"SHT_CUDA_INFO"
	.sectionflags	@""
	.align	4


	//----- nvinfo : EIATTR_CUDA_API_VERSION
	.align		4
        /*0000*/ 	.byte	0x04, 0x37
        /*0002*/ 	.short	(.L_108 - .L_107)
.L_107:
        /*0004*/ 	.word	0x00000082


	//----- nvinfo : EIATTR_KPARAM_INFO
	.align		4
.L_108:
        /*0008*/ 	.byte	0x04, 0x17
        /*000a*/ 	.short	(.L_110 - .L_109)
.L_109:
        /*000c*/ 	.word	0x00000000
        /*0010*/ 	.short	0x0005
        /*0012*/ 	.short	0x0028
        /*0014*/ 	.byte	0x00, 0xf0, 0x41, 0x00


	//----- nvinfo : EIATTR_KPARAM_INFO
	.align		4
.L_110:
        /*0018*/ 	.byte	0x04, 0x17
        /*001a*/ 	.short	(.L_112 - .L_111)
.L_111:
        /*001c*/ 	.word	0x00000000
        /*0020*/ 	.short	0x0004
        /*0022*/ 	.short	0x0018
        /*0024*/ 	.byte	0x00, 0xf0, 0x41, 0x00


	//----- nvinfo : EIATTR_KPARAM_INFO
	.align		4
.L_112:
        /*0028*/ 	.byte	0x04, 0x17
        /*002a*/ 	.short	(.L_114 - .L_113)
.L_113:
        /*002c*/ 	.word	0x00000000
        /*0030*/ 	.short	0x0003
        /*0032*/ 	.short	0x0010
        /*0034*/ 	.byte	0x00, 0xf0, 0x21, 0x00


	//----- nvinfo : EIATTR_KPARAM_INFO
	.align		4
.L_114:
        /*0038*/ 	.byte	0x04, 0x17
        /*003a*/ 	.short	(.L_116 - .L_115)
.L_115:
        /*003c*/ 	.word	0x00000000
        /*0040*/ 	.short	0x0002
        /*0042*/ 	.short	0x0008
        /*0044*/ 	.byte	0x00, 0xf0, 0x05, 0x00


	//----- nvinfo : EIATTR_KPARAM_INFO
	.align		4
.L_116:
        /*0048*/ 	.byte	0x04, 0x17
        /*004a*/ 	.short	(.L_118 - .L_117)
.L_117:
        /*004c*/ 	.word	0x00000000
        /*0050*/ 	.short	0x0001
        /*0052*/ 	.short	0x0004
        /*0054*/ 	.byte	0x00, 0xf0, 0x11, 0x00


	//----- nvinfo : EIATTR_KPARAM_INFO
	.align		4
.L_118:
        /*0058*/ 	.byte	0x04, 0x17
        /*005a*/ 	.short	(.L_120 - .L_119)
.L_119:
        /*005c*/ 	.word	0x00000000
        /*0060*/ 	.short	0x0000
        /*0062*/ 	.short	0x0000
        /*0064*/ 	.byte	0x00, 0xf0, 0x11, 0x00


	//----- nvinfo : EIATTR_SPARSE_MMA_MASK
	.align		4
.L_120:
        /*0068*/ 	.byte	0x03, 0x50
        /*006a*/ 	.short	0x0000


	//----- nvinfo : EIATTR_MAXREG_COUNT
	.align		4
        /*006c*/ 	.byte	0x03, 0x1b
        /*006e*/ 	.short	0x00ff


	//----- nvinfo : EIATTR_NUM_BARRIERS
	.align		4
        /*0070*/ 	.byte	0x02, 0x4c
        /*0072*/ 	.byte	0x01
	.zero		1


	//----- nvinfo : EIATTR_MERCURY_ISA_VERSION
	.align		4
        /*0074*/ 	.byte	0x03, 0x5f
        /*0076*/ 	.short	0x0101


	//----- nvinfo : EIATTR_COOP_GROUP_MASK_REGIDS
	.align		4
        /*0078*/ 	.byte	0x04, 0x29
        /*007a*/ 	.short	(.L_122 - .L_121)


	//   ....[0]....
.L_121:
        /*007c*/ 	.word	0xffffffff


	//----- nvinfo : EIATTR_COOP_GROUP_INSTR_OFFSETS
	.align		4
.L_122:
        /*0080*/ 	.byte	0x04, 0x28
        /*0082*/ 	.short	(.L_124 - .L_123)


	//   ....[0]....
.L_123:
        /*0084*/ 	.word	0x000019e0


	//----- nvinfo : EIATTR_VRC_CTA_INIT_COUNT
	.align		4
.L_124:
        /*0088*/ 	.byte	0x02, 0x4a
	.zero		1
	.zero		1


	//----- nvinfo : EIATTR_MBARRIER_INSTR_OFFSETS
	.align		4
        /*008c*/ 	.byte	0x04, 0x39
        /*008e*/ 	.short	(.L_126 - .L_125)


	//   ....[0]....
.L_125:
        /*0090*/ 	.word	0x00000270
        /*0094*/ 	.word	0x000000ff
        /*0098*/ 	.word	0x00000000
        /*009c*/ 	.short	0x0100
        /*009e*/ 	.byte	0x0f
	.zero		1


	//   ....[1]....
        /*00a0*/ 	.word	0x00000420
        /*00a4*/ 	.word	0x000000ff
        /*00a8*/ 	.word	0x00000000
        /*00ac*/ 	.short	0x010a
        /*00ae*/ 	.byte	0x04
	.zero		1


	//----- nvinfo : EIATTR_NUM_MBARRIERS
	.align		4
.L_126:
        /*00b0*/ 	.byte	0x03, 0x38
        /*00b2*/ 	.short	0x0001


	//----- nvinfo : EIATTR_EXIT_INSTR_OFFSETS
	.align		4
        /*00b4*/ 	.byte	0x04, 0x1c
        /*00b6*/ 	.short	(.L_128 - .L_127)


	//   ....[0]....
.L_127:
        /*00b8*/ 	.word	0x00001a30


	//   ....[1]....
        /*00bc*/ 	.word	0x00001bc0


	//   ....[2]....
        /*00c0*/ 	.word	0x00001c30


	//   ....[3]....
        /*00c4*/ 	.word	0x00001e10


	//----- nvinfo : EIATTR_MAX_THREADS
	.align		4
.L_128:
        /*00c8*/ 	.byte	0x04, 0x05
        /*00ca*/ 	.short	(.L_130 - .L_129)
.L_129:
        /*00cc*/ 	.word	0x00000080
        /*00d0*/ 	.word	0x00000001
        /*00d4*/ 	.word	0x00000001


	//----- nvinfo : EIATTR_CRS_STACK_SIZE
	.align		4
.L_130:
        /*00d8*/ 	.byte	0x04, 0x1e
        /*00da*/ 	.short	(.L_132 - .L_131)
.L_131:
        /*00dc*/ 	.word	0x00000000


	//----- nvinfo : EIATTR_CBANK_PARAM_SIZE
	.align		4
.L_132:
        /*00e0*/ 	.byte	0x03, 0x19
        /*00e2*/ 	.short	0x0038


	//----- nvinfo : EIATTR_PARAM_CBANK
	.align		4
        /*00e4*/ 	.byte	0x04, 0x0a
        /*00e6*/ 	.short	(.L_134 - .L_133)
	.align		4
.L_133:
        /*00e8*/ 	.word	index@(.nv.constant0._ZN3cub18CUB_300001_SM_10006detail9transform16transform_kernelINS2_10policy_hubILb0EN4cuda3std3__45tupleIJN6thrust24THRUST_300001_SM_1000_NS6detail15normal_iteratorINSA_10device_ptrIfEEEESF_EEEE10policy1000EiNS7_4plusIfEESF_JPfSL_EEEvT0_iT1_T2_DpNS2_10kernel_argIT3_EE)
        /*00ec*/ 	.short	0x0380
        /*00ee*/ 	.short	0x0038


	//----- nvinfo : EIATTR_SW_WAR
	.align		4
.L_134:
        /*00f0*/ 	.byte	0x04, 0x36
        /*00f2*/ 	.short	(.L_136 - .L_135)
.L_135:
        /*00f4*/ 	.word	0x00000008
.L_136:


//--------------------- .nv.info._ZN3cub18CUB_300001_SM_10006detail8for_each13static_kernelINS2_12policy_hub_t12policy_500_tElN6thrust24THRUST_300001_SM_1000_NS8cuda_cub6__fill7functorINS7_6detail15normal_iteratorINS7_10device_ptrIfEEEEfEEEEvT0_T1_ --------------------------
	.section	.nv.info._ZN3cub18CUB_300001_SM_10006detail8for_each13static_kernelINS2_12policy_hub_t12policy_500_tElN6thrust24THRUST_300001_SM_1000_NS8cuda_cub6__fill7functorINS7_6detail15normal_iteratorINS7_10device_ptrIfEEEEfEEEEvT0_T1_,"",@"SHT_CUDA_INFO"
	.sectionflags	@""
	.align	4


	//----- nvinfo : EIATTR_CUDA_API_VERSION
	.align		4
        /*0000*/ 	.byte	0x04, 0x37
        /*0002*/ 	.short	(.L_138 - .L_137)
.L_137:
        /*0004*/ 	.word	0x00000082


	//----- nvinfo : EIATTR_KPARAM_INFO
	.align		4
.L_138:
        /*0008*/ 	.byte	0x04, 0x17
        /*000a*/ 	.short	(.L_140 - .L_139)
.L_139:
        /*000c*/ 	.word	0x00000000
        /*0010*/ 	.short	0x0001
        /*0012*/ 	.short	0x0008
        /*0014*/ 	.byte	0x00, 0xf0, 0x41, 0x00


	//----- nvinfo : EIATTR_KPARAM_INFO
	.align		4
.L_140:
        /*0018*/ 	.byte	0x04, 0x17
        /*001a*/ 	.short	(.L_142 - .L_141)
.L_141:
        /*001c*/ 	.word	0x00000000
        /*0020*/ 	.short	0x0000
        /*0022*/ 	.short	0x0000
        /*0024*/ 	.byte	0x00, 0xf0, 0x21, 0x00


	//----- nvinfo : EIATTR_SPARSE_MMA_MASK
	.align		4
.L_142:
        /*0028*/ 	.byte	0x03, 0x50
        /*002a*/ 	.short	0x0000


	//----- nvinfo : EIATTR_MAXREG_COUNT
	.align		4
        /*002c*/ 	.byte	0x03, 0x1b
        /*002e*/ 	.short	0x00ff


	//----- nvinfo : EIATTR_MERCURY_ISA_VERSION
	.align		4
        /*0030*/ 	.byte	0x03, 0x5f
        /*0032*/ 	.short	0x0101


	//----- nvinfo : EIATTR_VRC_CTA_INIT_COUNT
	.align		4
        /*0034*/ 	.byte	0x02, 0x4a
	.zero		1
	.zero		1


	//----- nvinfo : EIATTR_EXIT_INSTR_OFFSETS
	.align		4
        /*0038*/ 	.byte	0x04, 0x1c
        /*003a*/ 	.short	(.L_144 - .L_143)


	//   ....[0]....
.L_143:
        /*003c*/ 	.word	0x00000130


	//   ....[1]....
        /*0040*/ 	.word	0x00000240


	//   ....[2]....
        /*0044*/ 	.word	0x00000270


	//----- nvinfo : EIATTR_MAX_THREADS
	.align		4
.L_144:
        /*0048*/ 	.byte	0x04, 0x05
        /*004a*/ 	.short	(.L_146 - .L_145)
.L_145:
        /*004c*/ 	.word	0x00000100
        /*0050*/ 	.word	0x00000001
        /*0054*/ 	.word	0x00000001


	//----- nvinfo : EIATTR_CBANK_PARAM_SIZE
	.align		4
.L_146:
        /*0058*/ 	.byte	0x03, 0x19
        /*005a*/ 	.short	0x0018


	//----- nvinfo : EIATTR_PARAM_CBANK
	.align		4
        /*005c*/ 	.byte	0x04, 0x0a
        /*005e*/ 	.short	(.L_148 - .L_147)
	.align		4
.L_147:
        /*0060*/ 	.word	index@(.nv.constant0._ZN3cub18CUB_300001_SM_10006detail8for_each13static_kernelINS2_12policy_hub_t12policy_500_tElN6thrust24THRUST_300001_SM_1000_NS8cuda_cub6__fill7functorINS7_6detail15normal_iteratorINS7_10device_ptrIfEEEEfEEEEvT0_T1_)
        /*0064*/ 	.short	0x0380
        /*0066*/ 	.short	0x0018


	//----- nvinfo : EIATTR_SW_WAR
	.align		4
.L_148:
        /*0068*/ 	.byte	0x04, 0x36
        /*006a*/ 	.short	(.L_150 - .L_149)
.L_149:
        /*006c*/ 	.word	0x00000008
.L_150:


//--------------------- .nv.info._ZN3cub18CUB_300001_SM_10006detail8for_each13static_kernelINS2_12policy_hub_t12policy_500_tEmN6thrust24THRUST_300001_SM_1000_NS8cuda_cub20__uninitialized_fill7functorINS7_10device_ptrIfEEfEEEEvT0_T1_ --------------------------
	.section	.nv.info._ZN3cub18CUB_300001_SM_10006detail8for_each13static_kernelINS2_12policy_hub_t12policy_500_tEmN6thrust24THRUST_300001_SM_1000_NS8cuda_cub20__uninitialized_fill7functorINS7_10device_ptrIfEEfEEEEvT0_T1_,"",@"SHT_CUDA_INFO"
	.sectionflags	@""
	.align	4


	//----- nvinfo : EIATTR_CUDA_API_VERSION
	.align		4
        /*0000*/ 	.byte	0x04, 0x37
        /*0002*/ 	.short	(.L_152 - .L_151)
.L_151:
        /*0004*/ 	.word	0x00000082


	//----- nvinfo : EIATTR_KPARAM_INFO
	.align		4
.L_152:
        /*0008*/ 	.byte	0x04, 0x17
        /*000a*/ 	.short	(.L_154 - .L_153)
.L_153:
        /*000c*/ 	.word	0x00000000
        /*0010*/ 	.short	0x0001
        /*0012*/ 	.short	0x0008
        /*0014*/ 	.byte	0x00, 0xf0, 0x41, 0x00


	//----- nvinfo : EIATTR_KPARAM_INFO
	.align		4
.L_154:
        /*0018*/ 	.byte	0x04, 0x17
        /*001a*/ 	.short	(.L_156 - .L_155)
.L_155:
        /*001c*/ 	.word	0x00000000
        /*0020*/ 	.short	0x0000
        /*0022*/ 	.short	0x0000
        /*0024*/ 	.byte	0x00, 0xf0, 0x21, 0x00


	//----- nvinfo : EIATTR_SPARSE_MMA_MASK
	.align		4
.L_156:
        /*0028*/ 	.byte	0x03, 0x50
        /*002a*/ 	.short	0x0000


	//----- nvinfo : EIATTR_MAXREG_COUNT
	.align		4
        /*002c*/ 	.byte	0x03, 0x1b
        /*002e*/ 	.short	0x00ff


	//----- nvinfo : EIATTR_MERCURY_ISA_VERSION
	.align		4
        /*0030*/ 	.byte	0x03, 0x5f
        /*0032*/ 	.short	0x0101


	//----- nvinfo : EIATTR_VRC_CTA_INIT_COUNT
	.align		4
        /*0034*/ 	.byte	0x02, 0x4a
	.zero		1
	.zero		1


	//----- nvinfo : EIATTR_EXIT_INSTR_OFFSETS
	.align		4
        /*0038*/ 	.byte	0x04, 0x1c
        /*003a*/ 	.short	(.L_158 - .L_157)


	//   ....[0]....
.L_157:
        /*003c*/ 	.word	0x00000130


	//   ....[1]....
        /*0040*/ 	.word	0x00000230


	//   ....[2]....
        /*0044*/ 	.word	0x00000260


	//----- nvinfo : EIATTR_MAX_THREADS
	.align		4
.L_158:
        /*0048*/ 	.byte	0x04, 0x05
        /*004a*/ 	.short	(.L_160 - .L_159)
.L_159:
        /*004c*/ 	.word	0x00000100
        /*0050*/ 	.word	0x00000001
        /*0054*/ 	.word	0x00000001


	//----- nvinfo : EIATTR_CBANK_PARAM_SIZE
	.align		4
.L_160:
        /*0058*/ 	.byte	0x03, 0x19
        /*005a*/ 	.short	0x0018


	//----- nvinfo : EIATTR_PARAM_CBANK
	.align		4
        /*005c*/ 	.byte	0x04, 0x0a
        /*005e*/ 	.short	(.L_162 - .L_161)
	.align		4
.L_161:
        /*0060*/ 	.word	index@(.nv.constant0._ZN3cub18CUB_300001_SM_10006detail8for_each13static_kernelINS2_12policy_hub_t12policy_500_tEmN6thrust24THRUST_300001_SM_1000_NS8cuda_cub20__uninitialized_fill7functorINS7_10device_ptrIfEEfEEEEvT0_T1_)
        /*0064*/ 	.short	0x0380
        /*0066*/ 	.short	0x0018


	//----- nvinfo : EIATTR_SW_WAR
	.align		4
.L_162:
        /*0068*/ 	.byte	0x04, 0x36
        /*006a*/ 	.short	(.L_164 - .L_163)
.L_163:
        /*006c*/ 	.word	0x00000008
.L_164:


//--------------------- .nv.info._ZN3cub18CUB_300001_SM_10006detail11EmptyKernelIvEEvv --------------------------
	.section	.nv.info._ZN3cub18CUB_300001_SM_10006detail11EmptyKernelIvEEvv,"",@"SHT_CUDA_INFO"
	.sectionflags	@""
	.align	4


	//----- nvinfo : EIATTR_CUDA_API_VERSION
	.align		4
        /*0000*/ 	.byte	0x04, 0x37
        /*0002*/ 	.short	(.L_166 - .L_165)
.L_165:
        /*0004*/ 	.word	0x00000082


	//----- nvinfo : EIATTR_SPARSE_MMA_MASK
	.align		4
.L_166:
        /*0008*/ 	.byte	0x03, 0x50
        /*000a*/ 	.short	0x0000


	//----- nvinfo : EIATTR_MAXREG_COUNT
	.align		4
        /*000c*/ 	.byte	0x03, 0x1b
        /*000e*/ 	.short	0x00ff


	//----- nvinfo : EIATTR_MERCURY_ISA_VERSION
	.align		4
        /*0010*/ 	.byte	0x03, 0x5f
        /*0012*/ 	.short	0x0101


	//----- nvinfo : EIATTR_VRC_CTA_INIT_COUNT
	.align		4
        /*0014*/ 	.byte	0x02, 0x4a
	.zero		1
	.zero		1


	//----- nvinfo : EIATTR_EXIT_INSTR_OFFSETS
	.align		4
        /*0018*/ 	.byte	0x04, 0x1c
        /*001a*/ 	.short	(.L_168 - .L_167)


	//   ....[0]....
.L_167:
        /*001c*/ 	.word	0x00000010


	//----- nvinfo : EIATTR_SW_WAR
	.align		4
.L_168:
        /*0020*/ 	.byte	0x04, 0x36
        /*0022*/ 	.short	(.L_170 - .L_169)
.L_169:
        /*0024*/ 	.word	0x00000008
.L_170:


//--------------------- .nv.callgraph             --------------------------
	.section	.nv.callgraph,"",@"SHT_CUDA_CALLGRAPH"
	.align	4
	.sectionentsize	8
	.align		4
        /*0000*/ 	.word	0x00000000
	.align		4
        /*0004*/ 	.word	0xffffffff
	.align		4
        /*0008*/ 	.word	0x00000000
	.align		4
        /*000c*/ 	.word	0xfffffffe
	.align		4
        /*0010*/ 	.word	0x00000000
	.align		4
        /*0014*/ 	.word	0xfffffffd
	.align		4
        /*0018*/ 	.word	0x00000000
	.align		4
        /*001c*/ 	.word	0xfffffffc


//--------------------- .nv.constant4             --------------------------
	.section	.nv.constant4,"a",@progbits
	.align	8
	.align		8
.nv.constant4:
        /*0000*/ 	.dword	_ZN30_INTERNAL_e6cd0183_4_k_cu_main4cuda3std3__45__cpo5beginE
	.align		8
        /*0008*/ 	.dword	_ZN30_INTERNAL_e6cd0183_4_k_cu_main4cuda3std3__45__cpo3endE
	.align		8
        /*0010*/ 	.dword	_ZN30_INTERNAL_e6cd0183_4_k_cu_main4cuda3std3__45__cpo6cbeginE
	.align		8
        /*0018*/ 	.dword	_ZN30_INTERNAL_e6cd0183_4_k_cu_main4cuda3std3__45__cpo4cendE
	.align		8
        /*0020*/ 	.dword	_ZN30_INTERNAL_e6cd0183_4_k_cu_main4cuda3std3__45__cpo6rbeginE
	.align		8
        /*0028*/ 	.dword	_ZN30_INTERNAL_e6cd0183_4_k_cu_main4cuda3std3__45__cpo4rendE
	.align		8
        /*0030*/ 	.dword	_ZN30_INTERNAL_e6cd0183_4_k_cu_main4cuda3std3__45__cpo7crbeginE
	.align		8
        /*0038*/ 	.dword	_ZN30_INTERNAL_e6cd0183_4_k_cu_main4cuda3std3__45__cpo5crendE
	.align		8
        /*0040*/ 	.dword	_ZN30_INTERNAL_e6cd0183_4_k_cu_main4cuda3std3__432_GLOBAL__N__e6cd0183_4_k_cu_main6ignoreE
	.align		8
        /*0048*/ 	.dword	_ZN30_INTERNAL_e6cd0183_4_k_cu_main4cuda3std3__419piecewise_constructE
	.align		8
        /*0050*/ 	.dword	_ZN30_INTERNAL_e6cd0183_4_k_cu_main4cuda3std3__48in_placeE
	.align		8
        /*0058*/ 	.dword	_ZN30_INTERNAL_e6cd0183_4_k_cu_main4cuda3std3__420unreachable_sentinelE
	.align		8
        /*0060*/ 	.dword	_ZN30_INTERNAL_e6cd0183_4_k_cu_main4cuda3std3__47nulloptE
	.align		8
        /*0068*/ 	.dword	_ZN30_INTERNAL_e6cd0183_4_k_cu_main4cuda3std3__48unexpectE
	.align		8
        /*0070*/ 	.dword	_ZN30_INTERNAL_e6cd0183_4_k_cu_main4cuda3std6ranges3__45__cpo4swapE
	.align		8
        /*0078*/ 	.dword	_ZN30_INTERNAL_e6cd0183_4_k_cu_main4cuda3std6ranges3__45__cpo9iter_moveE
	.align		8
        /*0080*/ 	.dword	_ZN30_INTERNAL_e6cd0183_4_k_cu_main4cuda3std6ranges3__45__cpo5beginE
	.align		8
        /*0088*/ 	.dword	_ZN30_INTERNAL_e6cd0183_4_k_cu_main4cuda3std6ranges3__45__cpo3endE
	.align		8
        /*0090*/ 	.dword	_ZN30_INTERNAL_e6cd0183_4_k_cu_main4cuda3std6ranges3__45__cpo6cbeginE
	.align		8
        /*0098*/ 	.dword	_ZN30_INTERNAL_e6cd0183_4_k_cu_main4cuda3std6ranges3__45__cpo4cendE
	.align		8
        /*00a0*/ 	.dword	_ZN30_INTERNAL_e6cd0183_4_k_cu_main4cuda3std6ranges3__45__cpo7advanceE
	.align		8
        /*00a8*/ 	.dword	_ZN30_INTERNAL_e6cd0183_4_k_cu_main4cuda3std6ranges3__45__cpo9iter_swapE
	.align		8
        /*00b0*/ 	.dword	_ZN30_INTERNAL_e6cd0183_4_k_cu_main4cuda3std6ranges3__45__cpo4nextE
	.align		8
        /*00b8*/ 	.dword	_ZN30_INTERNAL_e6cd0183_4_k_cu_main4cuda3std6ranges3__45__cpo4prevE
	.align		8
        /*00c0*/ 	.dword	_ZN30_INTERNAL_e6cd0183_4_k_cu_main4cuda3std6ranges3__45__cpo4dataE
	.align		8
        /*00c8*/ 	.dword	_ZN30_INTERNAL_e6cd0183_4_k_cu_main4cuda3std6ranges3__45__cpo5cdataE
	.align		8
        /*00d0*/ 	.dword	_ZN30_INTERNAL_e6cd0183_4_k_cu_main4cuda3std6ranges3__45__cpo4sizeE
	.align		8
        /*00d8*/ 	.dword	_ZN30_INTERNAL_e6cd0183_4_k_cu_main4cuda3std6ranges3__45__cpo5ssizeE
	.align		8
        /*00e0*/ 	.dword	_ZN30_INTERNAL_e6cd0183_4_k_cu_main4cuda3std6ranges3__45__cpo8distanceE
	.align		8
        /*00e8*/ 	.dword	_ZN30_INTERNAL_e6cd0183_4_k_cu_main6thrust24THRUST_300001_SM_1000_NS8cuda_cub3parE
	.align		8
        /*00f0*/ 	.dword	_ZN30_INTERNAL_e6cd0183_4_k_cu_main6thrust24THRUST_300001_SM_1000_NS8cuda_cub10par_nosyncE
	.align		8
        /*00f8*/ 	.dword	_ZN30_INTERNAL_e6cd0183_4_k_cu_main6thrust24THRUST_300001_SM_1000_NS6system6detail10sequential3seqE
	.align		8
        /*0100*/ 	.dword	_ZN30_INTERNAL_e6cd0183_4_k_cu_main6thrust24THRUST_300001_SM_1000_NS12placeholders2_1E
	.align		8
        /*0108*/ 	.dword	_ZN30_INTERNAL_e6cd0183_4_k_cu_main6thrust24THRUST_300001_SM_1000_NS12placeholders2_2E
	.align		8
        /*0110*/ 	.dword	_ZN30_INTERNAL_e6cd0183_4_k_cu_main6thrust24THRUST_300001_SM_1000_NS12placeholders2_3E
	.align		8
        /*0118*/ 	.dword	_ZN30_INTERNAL_e6cd0183_4_k_cu_main6thrust24THRUST_300001_SM_1000_NS12placeholders2_4E
	.align		8
        /*0120*/ 	.dword	_ZN30_INTERNAL_e6cd0183_4_k_cu_main6thrust24THRUST_300001_SM_1000_NS12placeholders2_5E
	.align		8
        /*0128*/ 	.dword	_ZN30_INTERNAL_e6cd0183_4_k_cu_main6thrust24THRUST_300001_SM_1000_NS12placeholders2_6E
	.align		8
        /*0130*/ 	.dword	_ZN30_INTERNAL_e6cd0183_4_k_cu_main6thrust24THRUST_300001_SM_1000_NS12placeholders2_7E
	.align		8
        /*0138*/ 	.dword	_ZN30_INTERNAL_e6cd0183_4_k_cu_main6thrust24THRUST_300001_SM_1000_NS12placeholders2_8E
	.align		8
        /*0140*/ 	.dword	_ZN30_INTERNAL_e6cd0183_4_k_cu_main6thrust24THRUST_300001_SM_1000_NS12placeholders2_9E
	.align		8
        /*0148*/ 	.dword	_ZN30_INTERNAL_e6cd0183_4_k_cu_main6thrust24THRUST_300001_SM_1000_NS12placeholders3_10E
	.align		8
        /*0150*/ 	.dword	_ZN30_INTERNAL_e6cd0183_4_k_cu_main6thrust24THRUST_300001_SM_1000_NS3seqE


//--------------------- .text._ZN3cub18CUB_300001_SM_10006detail9transform16transform_kernelINS2_10policy_hubILb0EN4cuda3std3__45tupleIJN6thrust24THRUST_300001_SM_1000_NS6detail15normal_iteratorINSA_10device_ptrIfEEEESF_EEEE10policy1000ElNS7_4plusIfEESF_JPfSL_EEEvT0_iT1_T2_DpNS2_10kernel_argIT3_EE --------------------------
	.section	.text._ZN3cub18CUB_300001_SM_10006detail9transform16transform_kernelINS2_10policy_hubILb0EN4cuda3std3__45tupleIJN6thrust24THRUST_300001_SM_1000_NS6detail15normal_iteratorINSA_10device_ptrIfEEEESF_EEEE10policy1000ElNS7_4plusIfEESF_JPfSL_EEEvT0_iT1_T2_DpNS2_10kernel_argIT3_EE,"ax",@progbits
	.align	128
        .global         _ZN3cub18CUB_300001_SM_10006detail9transform16transform_kernelINS2_10policy_hubILb0EN4cuda3std3__45tupleIJN6thrust24THRUST_300001_SM_1000_NS6detail15normal_iteratorINSA_10device_ptrIfEEEESF_EEEE10policy1000ElNS7_4plusIfEESF_JPfSL_EEEvT0_iT1_T2_DpNS2_10kernel_argIT3_EE
        .type           _ZN3cub18CUB_300001_SM_10006detail9transform16transform_kernelINS2_10policy_hubILb0EN4cuda3std3__45tupleIJN6thrust24THRUST_300001_SM_1000_NS6detail15normal_iteratorINSA_10device_ptrIfEEEESF_EEEE10policy1000ElNS7_4plusIfEESF_JPfSL_EEEvT0_iT1_T2_DpNS2_10kernel_argIT3_EE,@function
        .size           _ZN3cub18CUB_300001_SM_10006detail9transform16transform_kernelINS2_10policy_hubILb0EN4cuda3std3__45tupleIJN6thrust24THRUST_300001_SM_1000_NS6detail15normal_iteratorINSA_10device_ptrIfEEEESF_EEEE10policy1000ElNS7_4plusIfEESF_JPfSL_EEEvT0_iT1_T2_DpNS2_10kernel_argIT3_EE,(.L_x_59 - _ZN3cub18CUB_300001_SM_10006detail9transform16transform_kernelINS2_10policy_hubILb0EN4cuda3std3__45tupleIJN6thrust24THRUST_300001_SM_1000_NS6detail15normal_iteratorINSA_10device_ptrIfEEEESF_EEEE10policy1000ElNS7_4plusIfEESF_JPfSL_EEEvT0_iT1_T2_DpNS2_10kernel_argIT3_EE)
        .other          _ZN3cub18CUB_300001_SM_10006detail9transform16transform_kernelINS2_10policy_hubILb0EN4cuda3std3__45tupleIJN6thrust24THRUST_300001_SM_1000_NS6detail15normal_iteratorINSA_10device_ptrIfEEEESF_EEEE10policy1000ElNS7_4plusIfEESF_JPfSL_EEEvT0_iT1_T2_DpNS2_10kernel_argIT3_EE,@"STO_CUDA_ENTRY STV_DEFAULT"
_ZN3cub18CUB_300001_SM_10006detail9transform16transform_kernelINS2_10policy_hubILb0EN4cuda3std3__45tupleIJN6thrust24THRUST_300001_SM_1000_NS6detail15normal_iteratorINSA_10device_ptrIfEEEESF_EEEE10policy1000ElNS7_4plusIfEESF_JPfSL_EEEvT0_iT1_T2_DpNS2_10kernel_argIT3_EE:
.text._ZN3cub18CUB_300001_SM_10006detail9transform16transform_kernelINS2_10policy_hubILb0EN4cuda3std3__45tupleIJN6thrust24THRUST_300001_SM_1000_NS6detail15normal_iteratorINSA_10device_ptrIfEEEESF_EEEE10policy1000ElNS7_4plusIfEESF_JPfSL_EEEvT0_iT1_T2_DpNS2_10kernel_argIT3_EE:
[----:B------:R-:W-:Y:S01]  /*0000*/  LDC R1, c[0x0][0x37c] ;  /* 0x0000df00ff017b82 */ /* 0x000fe20000000800 */
[----:B------:R-:W1:Y:S07]  /*0010*/  LDCU UR24, c[0x0][0x388] ;  /* 0x00007100ff1877ac */ /* 0x000e6e0008000800 */
[----:B------:R-:W2:Y:S01]  /*0020*/  S2UR UR5, SR_CTAID.X ;  /* 0x00000000000579c3 */ /* 0x000ea20000002500 */
[----:B------:R-:W3:Y:S01]  /*0030*/  LDCU UR7, c[0x0][0x370] ;  /* 0x00006e00ff0777ac */ /* 0x000ee20008000800 */
[----:B------:R-:W4:Y:S06]  /*0040*/  LDCU.64 UR22, c[0x0][0x358] ;  /* 0x00006b00ff1677ac */ /* 0x000f2c0008000a00 */
[----:B------:R-:W5:Y:S01]  /*0050*/  LDC.64 R2, c[0x0][0x380] ;  /* 0x0000e000ff027b82 */ /* 0x000f620000000a00 */
[----:B-1----:R-:W-:-:S04]  /*0060*/  USHF.L.U32 UR19, UR24, 0x7, URZ ;  /* 0x0000000718137899 */ /* 0x002fc800080006ff */
[----:B------:R-:W-:Y:S02]  /*0070*/  USHF.R.S32.HI UR8, URZ, 0x1f, UR19 ;  /* 0x0000001fff087899 */ /* 0x000fe40008011413 */
[----:B--2---:R-:W-:Y:S02]  /*0080*/  UIMAD.WIDE.U32 UR20, UR19, UR5, URZ ;  /* 0x00000005131472a5 */ /* 0x004fe4000f8e00ff */
[----:B------:R-:W-:Y:S02]  /*0090*/  UIMAD UR6, UR8, UR5, URZ ;  /* 0x00000005080672a4 */ /* 0x000fe4000f8e02ff */
[----:B------:R-:W-:Y:S02]  /*00a0*/  UIADD3 UR4, UPT, UPT, UR5, 0x2, URZ ;  /* 0x0000000205047890 */ /* 0x000fe4000fffe0ff */
[----:B------:R-:W-:Y:S02]  /*00b0*/  UIADD3 UR6, UPT, UPT, UR21, UR6, URZ ;  /* 0x0000000615067290 */ /* 0x000fe4000fffe0ff */
[----:B---3--:R-:W-:Y:S01]  /*00c0*/  UISETP.GE.U32.AND UP0, UPT, UR4, UR7, UPT ;  /* 0x000000070400728c */ /* 0x008fe2000bf06070 */
[----:B-----5:R-:W-:-:S03]  /*00d0*/  IADD3 R0, P0, PT, R2, -UR20, RZ ;  /* 0x8000001402007c10 */ /* 0x020fc6000ff1e0ff */
[----:B------:R-:W-:Y:S01]  /*00e0*/  UISETP.EQ.OR UP0, UPT, UR5, URZ, UP0 ;  /* 0x000000ff0500728c */ /* 0x000fe20008702670 */
[----:B------:R-:W-:Y:S02]  /*00f0*/  IADD3.X R2, PT, PT, R3, ~UR6, RZ, P0, !PT ;  /* 0x8000000603027c10 */ /* 0x000fe400087fe4ff */
[----:B------:R-:W-:-:S04]  /*0100*/  ISETP.LT.U32.AND P0, PT, R0, UR19, PT ;  /* 0x0000001300007c0c */ /* 0x000fc8000bf01070 */
[----:B------:R-:W-:-:S04]  /*0110*/  ISETP.LT.AND.EX P0, PT, R2, UR8, PT, P0 ;  /* 0x0000000802007c0c */ /* 0x000fc8000bf01300 */
[----:B------:R-:W-:Y:S01]  /*0120*/  SEL R0, R0, UR19, P0 ;  /* 0x0000001300007c07 */ /* 0x000fe20008000000 */
[----:B----4-:R-:W-:Y:S08]  /*0130*/  BRA.U UP0, `(.L_x_0) ;  /* 0x0000000100e47547 */ /* 0x010ff0000b800000 */
[----:B------:R-:W1:Y:S01]  /*0140*/  S2R R2, SR_TID.X ;  /* 0x0000000000027919 */ /* 0x000e620000002100 */
[----:B------:R-:W-:Y:S01]  /*0150*/  ELECT P0, URZ, PT ;  /* 0x0000000000ff782f */ /* 0x000fe20003800000 */
[----:B------:R-:W-:Y:S03]  /*0160*/  BSSY.RECONVERGENT B0, `(.L_x_1) ;  /* 0x000002e000007945 */ /* 0x000fe60003800200 */
[----:B-1----:R-:W-:-:S13]  /*0170*/  ISETP.GT.U32.OR P0, PT, R2, 0x1f, !P0 ;  /* 0x0000001f0200780c */ /* 0x002fda0004704470 */
[----:B------:R-:W-:Y:S05]  /*0180*/  @P0 BRA `(.L_x_2) ;  /* 0x0000000000ac0947 */ /* 0x000fea0003800000 */
[----:B------:R-:W1:Y:S01]  /*0190*/  S2UR UR18, SR_CgaCtaId ;  /* 0x00000000001279c3 */ /* 0x000e620000008800 */
[----:B------:R-:W2:Y:S01]  /*01a0*/  LDCU UR15, c[0x0][0x3a0] ;  /* 0x00007400ff0f77ac */ /* 0x000ea20008000800 */
[----:B------:R-:W3:Y:S01]  /*01b0*/  LDCU UR17, c[0x0][0x3b0] ;  /* 0x00007600ff1177ac */ /* 0x000ee20008000800 */
[----:B------:R-:W-:Y:S01]  /*01c0*/  ULEA UR14, UR24, 0xf, 0x9 ;  /* 0x0000000f180e7891 */ /* 0x000fe2000f8e48ff */
[----:B------:R-:W-:Y:S01]  /*01d0*/  UMOV UR7, 0x400 ;  /* 0x0000040000077882 */ /* 0x000fe20000000000 */
[----:B------:R-:W-:Y:S01]  /*01e0*/  UMOV UR10, 0x1 ;  /* 0x00000001000a7882 */ /* 0x000fe20000000000 */
[----:B------:R-:W4:Y:S01]  /*01f0*/  LDCU.64 UR4, c[0x0][0x398] ;  /* 0x00007300ff0477ac */ /* 0x000f220008000a00 */
[----:B------:R-:W-:-:S04]  /*0200*/  UIADD3 UR10, UPT, UPT, -UR10, 0x100000, URZ ;  /* 0x001000000a0a7890 */ /* 0x000fc8000fffe1ff */
[----:B------:R-:W-:Y:S02]  /*0210*/  USHF.L.U32 UR11, UR10, 0xb, URZ ;  /* 0x0000000b0a0b7899 */ /* 0x000fe400080006ff */
[----:B------:R-:W-:Y:S02]  /*0220*/  USHF.L.U32 UR10, UR10, 0x1, URZ ;  /* 0x000000010a0a7899 */ /* 0x000fe400080006ff */
[----:B--2---:R-:W-:Y:S01]  /*0230*/  UIADD3 UR15, UPT, UPT, UR14, UR15, URZ ;  /* 0x0000000f0e0f7290 */ /* 0x004fe2000fffe0ff */
[----:B------:R-:W2:Y:S01]  /*0240*/  LDCU.64 UR12, c[0x0][0x3a8] ;  /* 0x00007500ff0c77ac */ /* 0x000ea20008000a00 */
[----:B---3--:R-:W-:Y:S02]  /*0250*/  UIADD3 UR14, UPT, UPT, UR14, UR17, URZ ;  /* 0x000000110e0e7290 */ /* 0x008fe4000fffe0ff */
[----:B-1----:R-:W-:Y:S02]  /*0260*/  ULEA UR17, UR18, UR7, 0x18 ;  /* 0x0000000712117291 */ /* 0x002fe4000f8ec0ff */
[----:B------:R-:W-:-:S02]  /*0270*/  UIADD3 UR16, UPT, UPT, UR7, 0x80, URZ ;  /* 0x0000008007107890 */ /* 0x000fc4000fffe0ff */
[----:B------:R-:W-:Y:S02]  /*0280*/  USHF.L.U64.HI UR9, UR20, 0x2, UR6 ;  /* 0x0000000214097899 */ /* 0x000fe40008010206 */
[----:B------:R-:W-:Y:S02]  /*0290*/  USHF.L.U32 UR8, UR20, 0x2, URZ ;  /* 0x0000000214087899 */ /* 0x000fe400080006ff */
[----:B------:R-:W-:Y:S02]  /*02a0*/  ULOP3.LUT UR15, UR15, 0xfffffff0, URZ, 0xc0, !UPT ;  /* 0xfffffff00f0f7892 */ /* 0x000fe4000f8ec0ff */
[----:B------:R-:W-:Y:S01]  /*02b0*/  ULOP3.LUT UR14, UR14, 0xfffffff0, URZ, 0xc0, !UPT ;  /* 0xfffffff00e0e7892 */ /* 0x000fe2000f8ec0ff */
[----:B------:R-:W1:Y:S02]  /*02c0*/  FENCE.VIEW.ASYNC.S ;  /* 0x00000000000073c6 */ /* 0x000e640000000000 */
[----:B-1----:R1:W3:Y:S02]  /*02d0*/  SYNCS.EXCH.64 URZ, [UR17], UR10 ;  /* 0x0000000a11ff75b2 */ /* 0x0022e40008000100 */
[----:B------:R-:W-:Y:S01]  /*02e0*/  @!PT LDS RZ, [RZ] ;  /* 0x00000000fffff984 */ /* 0x000fe20000000800 */
[----:B------:R-:W-:Y:S01]  /*02f0*/  @!PT LDS RZ, [RZ] ;  /* 0x00000000fffff984 */ /* 0x000fe20000000800 */
[----:B------:R-:W-:Y:S01]  /*0300*/  @!PT LDS RZ, [RZ] ;  /* 0x00000000fffff984 */ /* 0x000fe20000000800 */
[----:B------:R-:W-:Y:S01]  /*0310*/  @!PT LDS RZ, [RZ] ;  /* 0x00000000fffff984 */ /* 0x000fe20000000800 */
[----:B---3--:R3:W-:Y:S06]  /*0320*/  MEMBAR.ALL.CTA ;  /* 0x0000000000007992 */ /* 0x0087ec0000008000 */
[----:B---3--:R-:W3:Y:S01]  /*0330*/  FENCE.VIEW.ASYNC.S ;  /* 0x00000000000073c6 */ /* 0x008ee20000000000 */
[----:B------:R-:W-:-:S02]  /*0340*/  ULEA UR16, UR18, UR16, 0x18 ;  /* 0x0000001012107291 */ /* 0x000fc4000f8ec0ff */
[----:B----4-:R-:W-:Y:S02]  /*0350*/  UIADD3.64 UR4, UPT, UPT, UR8, UR4, URZ ;  /* 0x0000000408047297 */ /* 0x010fe4000fffe0ff */
[----:B------:R-:W-:Y:S02]  /*0360*/  USHF.R.U32.HI UR7, URZ, 0x4, UR15 ;  /* 0x00000004ff077899 */ /* 0x000fe4000801160f */
[----:B--2---:R-:W-:Y:S02]  /*0370*/  UIADD3.64 UR8, UPT, UPT, UR8, UR12, URZ ;  /* 0x0000000c08087297 */ /* 0x004fe4000fffe0ff */
[----:B------:R-:W-:Y:S02]  /*0380*/  UIADD3 UR15, UPT, UPT, UR15, UR14, URZ ;  /* 0x0000000e0f0f7290 */ /* 0x000fe4000fffe0ff */
[----:B------:R-:W-:Y:S02]  /*0390*/  ULEA UR12, UR24, UR16, 0x9 ;  /* 0x00000010180c7291 */ /* 0x000fe4000f8e48ff */
[----:B------:R-:W-:-:S02]  /*03a0*/  USHF.R.U32.HI UR14, URZ, 0x4, UR14 ;  /* 0x00000004ff0e7899 */ /* 0x000fc4000801160e */
[----:B------:R-:W-:Y:S01]  /*03b0*/  UPRMT UR7, UR7, 0x5410, URZ ;  /* 0x0000541007077896 */ /* 0x000fe200080000ff */
[----:B------:R-:W-:Y:S01]  /*03c0*/  IMAD.U32 R2, RZ, RZ, UR15 ;  /* 0x0000000fff027e24 */ /* 0x000fe2000f8e00ff */
[----:B------:R-:W-:Y:S02]  /*03d0*/  UIADD3 UR12, UPT, UPT, UR12, 0x80, URZ ;  /* 0x000000800c0c7890 */ /* 0x000fe4000fffe0ff */
[----:B------:R-:W-:Y:S01]  /*03e0*/  UPRMT UR14, UR14, 0x5410, URZ ;  /* 0x000054100e0e7896 */ /* 0x000fe200080000ff */
[----:B------:R-:W-:-:S04]  /*03f0*/  UMOV UR13, UR17 ;  /* 0x00000011000d7c82 */ /* 0x000fc80008000000 */
[----:B---3--:R1:W-:Y:S04]  /*0400*/  UBLKCP.S.G [UR16], [UR4], UR7 ;  /* 0x00000010040073ba */ /* 0x0083e80008000207 */
[----:B------:R1:W-:Y:S01]  /*0410*/  UBLKCP.S.G [UR12], [UR8], UR14 ;  /* 0x0000000c080073ba */ /* 0x0003e2000800020e */
[----:B------:R1:W-:Y:S01]  /*0420*/  SYNCS.ARRIVE.TRANS64 RZ, [UR17], R2 ;  /* 0x00000002ffff79a7 */ /* 0x0003e20008000011 */
[----:B------:R-:W-:Y:S01]  /*0430*/  NOP ;  /* 0x0000000000007918 */ /* 0x000fe20000000000 */
.L_x_2:
[----:B-1----:R-:W-:Y:S05]  /*0440*/  BSYNC.RECONVERGENT B0 ;  /* 0x0000000000007941 */ /* 0x002fea0003800200 */
.L_x_1:
[----:B------:R-:W1:Y:S08]  /*0450*/  S2UR UR5, SR_CgaCtaId ;  /* 0x00000000000579c3 */ /* 0x000e700000008800 */
[----:B------:R-:W-:Y:S01]  /*0460*/  BAR.SYNC.DEFER_BLOCKING 0x0 ;  /* 0x0000000000007b1d */ /* 0x000fe20000010000 */
[----:B------:R-:W-:-:S05]  /*0470*/  SHF.L.U32 R2, RZ, 0x1f, RZ ;  /* 0x0000001fff027819 */ /* 0x000fca00000006ff */
[----:B------:R-:W-:Y:S02]  /*0480*/  UMOV UR4, 0x400 ;  /* 0x0000040000047882 */ /* 0x000fe40000000000 */
[----:B-1----:R-:W-:-:S12]  /*0490*/  ULEA UR4, UR5, UR4, 0x18 ;  /* 0x0000000405047291 */ /* 0x002fd8000f8ec0ff */
.L_x_3:
[----:B------:R-:W1:Y:S02]  /*04a0*/  SYNCS.PHASECHK.TRANS64.TRYWAIT P0, [UR4], R2 ;  /* 0x00000002ff0075a7 */ /* 0x000e640008001104 */
[----:B-1----:R-:W-:Y:S05]  /*04b0*/  @!P0 BRA `(.L_x_3) ;  /* 0xfffffffc00f88947 */ /* 0x002fea000383ffff */
[----:B------:R-:W-:Y:S05]  /*04c0*/  BRA `(.L_x_4) ;  /* 0x0000001400407947 */ /* 0x000fea0003800000 */
.L_x_0:
[----:B------:R-:W1:Y:S01]  /*04d0*/  S2R R3, SR_TID.Y ;  /* 0x0000000000037919 */ /* 0x000e620000002200 */
[----:B------:R-:W2:Y:S01]  /*04e0*/  LDCU UR9, c[0x0][0x360] ;  /* 0x00006c00ff0977ac */ /* 0x000ea20008000800 */
[----:B------:R-:W-:Y:S01]  /*04f0*/  IMAD.SHL.U32 R4, R0, 0x4, RZ ;  /* 0x0000000400047824 */ /* 0x000fe200078e00ff */
[----:B------:R-:W-:Y:S01]  /*0500*/  BSSY.RECONVERGENT B0, `(.L_x_5) ;  /* 0x00000aa000007945 */ /* 0x000fe20003800200 */
[----:B------:R-:W1:Y:S01]  /*0510*/  S2R R6, SR_TID.Z ;  /* 0x0000000000067919 */ /* 0x000e620000002300 */
[----:B------:R-:W2:Y:S01]  /*0520*/  LDCU UR10, c[0x0][0x364] ;  /* 0x00006c80ff0a77ac */ /* 0x000ea20008000800 */
[----:B------:R-:W3:Y:S01]  /*0530*/  LDC R2, c[0x0][0x368] ;  /* 0x0000da00ff027b82 */ /* 0x000ee20000000800 */
[----:B------:R-:W-:Y:S01]  /*0540*/  SHF.R.S32.HI R5, RZ, 0x1f, R4 ;  /* 0x0000001fff057819 */ /* 0x000fe20000011404 */
[----:B------:R-:W4:Y:S03]  /*0550*/  S2R R8, SR_TID.X ;  /* 0x0000000000087919 */ /* 0x000f260000002100 */
[----:B------:R-:W-:-:S02]  /*0560*/  SHF.R.U64 R4, R4, 0x2, R5 ;  /* 0x0000000204047819 */ /* 0x000fc40000001205 */
[----:B------:R-:W-:Y:S01]  /*0570*/  SHF.R.U32.HI R5, RZ, 0x2, R5 ;  /* 0x00000002ff057819 */ /* 0x000fe20000011605 */
[----:B--2---:R-:W-:Y:S02]  /*0580*/  UIMAD UR4, UR9, UR10, URZ ;  /* 0x0000000a090472a4 */ /* 0x004fe4000f8e02ff */
[----:B-1----:R-:W-:Y:S02]  /*0590*/  IMAD R3, R6, UR10, R3 ;  /* 0x0000000a06037c24 */ /* 0x002fe4000f8e0203 */
[----:B------:R-:W-:Y:S02]  /*05a0*/  IMAD.MOV.U32 R6, RZ, RZ, RZ ;  /* 0x000000ffff067224 */ /* 0x000fe400078e00ff */
[----:B----4-:R-:W-:Y:S02]  /*05b0*/  IMAD R3, R3, UR9, R8 ;  /* 0x0000000903037c24 */ /* 0x010fe4000f8e0208 */
[----:B---3--:R-:W-:Y:S01]  /*05c0*/  IMAD R8, R2, UR4, RZ ;  /* 0x0000000402087c24 */ /* 0x008fe2000f8e02ff */
[----:B------:R-:W-:-:S02]  /*05d0*/  UMOV UR4, URZ ;  /* 0x000000ff00047c82 */ /* 0x000fc40008000000 */
[----:B------:R-:W-:-:S04]  /*05e0*/  ISETP.GT.U32.AND P0, PT, R4, R3, PT ;  /* 0x000000030400720c */ /* 0x000fc80003f04070 */
[----:B------:R-:W-:-:S13]  /*05f0*/  ISETP.GT.U32.AND.EX P0, PT, R5, RZ, PT, P0 ;  /* 0x000000ff0500720c */ /* 0x000fda0003f04100 */
[----:B------:R-:W-:Y:S05]  /*0600*/  @!P0 BRA `(.L_x_6) ;  /* 0x0000000800648947 */ /* 0x000fea0003800000 */
[----:B------:R-:W-:Y:S01]  /*0610*/  IMAD.IADD R9, R8, 0x1, R3 ;  /* 0x0000000108097824 */ /* 0x000fe200078e0203 */
[----:B------:R-:W-:Y:S01]  /*0620*/  BSSY.RECONVERGENT B1, `(.L_x_7) ;  /* 0x0000024000017945 */ /* 0x000fe20003800200 */
[----:B------:R-:W-:-:S03]  /*0630*/  IMAD.MOV.U32 R12, RZ, RZ, -0x1 ;  /* 0xffffffffff0c7424 */ /* 0x000fc600078e00ff */
[CC--:B------:R-:W-:Y:S02]  /*0640*/  ISETP.GT.U32.AND P1, PT, R4.reuse, R9.reuse, PT ;  /* 0x000000090400720c */ /* 0x0c0fe40003f24070 */
[CC--:B------:R-:W-:Y:S02]  /*0650*/  ISETP.GT.U32.AND P0, PT, R4.reuse, R9.reuse, PT ;  /* 0x000000090400720c */ /* 0x0c0fe40003f04070 */
[C---:B------:R-:W-:Y:S02]  /*0660*/  ISETP.GT.U32.AND.EX P1, PT, R5.reuse, RZ, PT, P1 ;  /* 0x000000ff0500720c */ /* 0x040fe40003f24110 */
[----:B------:R-:W-:Y:S02]  /*0670*/  ISETP.GT.U32.AND.EX P0, PT, R5, RZ, PT, P0 ;  /* 0x000000ff0500720c */ /* 0x000fe40003f04100 */
[----:B------:R-:W-:Y:S02]  /*0680*/  SEL R10, R4, R9, P1 ;  /* 0x00000009040a7207 */ /* 0x000fe40000800000 */
[----:B------:R-:W-:-:S02]  /*0690*/  SEL R7, RZ, 0x1, !P0 ;  /* 0x00000001ff077807 */ /* 0x000fc40004000000 */
[----:B------:R-:W-:Y:S02]  /*06a0*/  SEL R11, R5, RZ, P1 ;  /* 0x000000ff050b7207 */ /* 0x000fe40000800000 */
[----:B------:R-:W-:-:S04]  /*06b0*/  IADD3 R14, P0, P1, R10, -R7, -R9 ;  /* 0x800000070a0e7210 */ /* 0x000fc8000791e809 */
[----:B------:R-:W-:-:S04]  /*06c0*/  IADD3.X R15, PT, PT, R11, -0x1, R12, P0, P1 ;  /* 0xffffffff0b0f7810 */ /* 0x000fc800007e240c */
[----:B------:R-:W-:-:S13]  /*06d0*/  ISETP.NE.U32.AND P0, PT, R15, RZ, PT ;  /* 0x000000ff0f00720c */ /* 0x000fda0003f05070 */
[----:B------:R-:W-:Y:S05]  /*06e0*/  @P0 BRA `(.L_x_8) ;  /* 0x0000000000500947 */ /* 0x000fea0003800000 */
[----:B------:R-:W1:Y:S01]  /*06f0*/  I2F.U32.RP R9, R8 ;  /* 0x0000000800097306 */ /* 0x000e620000209000 */
[----:B------:R-:W-:Y:S01]  /*0700*/  IMAD.MOV R13, RZ, RZ, -R8 ;  /* 0x000000ffff0d7224 */ /* 0x000fe200078e0a08 */
[----:B------:R-:W-:-:S06]  /*0710*/  ISETP.NE.U32.AND P2, PT, R8, RZ, PT ;  /* 0x000000ff0800720c */ /* 0x000fcc0003f45070 */
[----:B-1----:R-:W1:Y:S02]  /*0720*/  MUFU.RCP R9, R9 ;  /* 0x0000000900097308 */ /* 0x002e640000001000 */
[----:B-1----:R-:W-:-:S06]  /*0730*/  VIADD R10, R9, 0xffffffe ;  /* 0x0ffffffe090a7836 */ /* 0x002fcc0000000000 */
[----:B------:R1:W2:Y:S02]  /*0740*/  F2I.FTZ.U32.TRUNC.NTZ R11, R10 ;  /* 0x0000000a000b7305 */ /* 0x0002a4000021f000 */
[----:B-1----:R-:W-:Y:S02]  /*0750*/  IMAD.MOV.U32 R10, RZ, RZ, RZ ;  /* 0x000000ffff0a7224 */ /* 0x002fe400078e00ff */
[----:B--2---:R-:W-:-:S04]  /*0760*/  IMAD R13, R13, R11, RZ ;  /* 0x0000000b0d0d7224 */ /* 0x004fc800078e02ff */
[----:B------:R-:W-:-:S06]  /*0770*/  IMAD.HI.U32 R11, R11, R13, R10 ;  /* 0x0000000d0b0b7227 */ /* 0x000fcc00078e000a */
[----:B------:R-:W-:-:S04]  /*0780*/  IMAD.HI.U32 R10, R11, R14, RZ ;  /* 0x0000000e0b0a7227 */ /* 0x000fc800078e00ff */
[----:B------:R-:W-:-:S04]  /*0790*/  IMAD.MOV R11, RZ, RZ, -R10 ;  /* 0x000000ffff0b7224 */ /* 0x000fc800078e0a0a */
[----:B------:R-:W-:-:S05]  /*07a0*/  IMAD R11, R8, R11, R14 ;  /* 0x0000000b080b7224 */ /* 0x000fca00078e020e */
[----:B------:R-:W-:-:S13]  /*07b0*/  ISETP.GE.U32.AND P0, PT, R11, R8, PT ;  /* 0x000000080b00720c */ /* 0x000fda0003f06070 */
[----:B------:R-:W-:Y:S02]  /*07c0*/  @P0 IMAD.IADD R11, R11, 0x1, -R8 ;  /* 0x000000010b0b0824 */ /* 0x000fe400078e0a08 */
[----:B------:R-:W-:-:S03]  /*07d0*/  @P0 VIADD R10, R10, 0x1 ;  /* 0x000000010a0a0836 */ /* 0x000fc60000000000 */
[----:B------:R-:W-:Y:S01]  /*07e0*/  ISETP.GE.U32.AND P1, PT, R11, R8, PT ;  /* 0x000000080b00720c */ /* 0x000fe20003f26070 */
[----:B------:R-:W-:-:S12]  /*07f0*/  IMAD.MOV.U32 R11, RZ, RZ, RZ ;  /* 0x000000ffff0b7224 */ /* 0x000fd800078e00ff */
[----:B------:R-:W-:Y:S02]  /*0800*/  @P1 IADD3 R10, PT, PT, R10, 0x1, RZ ;  /* 0x000000010a0a1810 */ /* 0x000fe40007ffe0ff */
[----:B------:R-:W-:Y:S01]  /*0810*/  @!P2 LOP3.LUT R10, RZ, R8, RZ, 0x33, !PT ;  /* 0x00000008ff0aa212 */ /* 0x000fe200078e33ff */
[----:B------:R-:W-:Y:S06]  /*0820*/  BRA `(.L_x_9) ;  /* 0x00000000000c7947 */ /* 0x000fec0003800000 */
.L_x_8:
[----:B------:R-:W-:Y:S01]  /*0830*/  IMAD.MOV.U32 R9, RZ, RZ, R14 ;  /* 0x000000ffff097224 */ /* 0x000fe200078e000e */
[----:B------:R-:W-:-:S07]  /*0840*/  MOV R14, 0x860 ;  /* 0x00000860000e7802 */ /* 0x000fce0000000f00 */
[----:B------:R-:W-:Y:S05]  /*0850*/  CALL.REL.NOINC `($__internal_0_$__cuda_sm20_div_u64) ;  /* 0x0000001400707944 */ /* 0x000fea0003c00000 */
.L_x_9:
[----:B------:R-:W-:Y:S05]  /*0860*/  BSYNC.RECONVERGENT B1 ;  /* 0x0000000000017941 */ /* 0x000fea0003800200 */
.L_x_7:
[----:B------:R-:W-:Y:S01]  /*0870*/  IADD3 R9, P0, PT, R10, R7, RZ ;  /* 0x000000070a097210 */ /* 0x000fe20007f1e0ff */
[----:B------:R-:W1:Y:S01]  /*0880*/  LDC R13, c[0x0][0x3a0] ;  /* 0x0000e800ff0d7b82 */ /* 0x000e620000000800 */
[----:B------:R-:W-:Y:S01]  /*0890*/  BSSY.RECONVERGENT B1, `(.L_x_10) ;  /* 0x0000033000017945 */ /* 0x000fe20003800200 */
[----:B------:R-:W-:Y:S01]  /*08a0*/  IMAD.MOV.U32 R29, RZ, RZ, R3 ;  /* 0x000000ffff1d7224 */ /* 0x000fe200078e0003 */
[C---:B------:R-:W-:Y:S01]  /*08b0*/  LOP3.LUT R7, R9.reuse, 0x3, RZ, 0xc0, !PT ;  /* 0x0000000309077812 */ /* 0x040fe200078ec0ff */
[----:B------:R-:W-:Y:S01]  /*08c0*/  IMAD.X R10, RZ, RZ, R11, P0 ;  /* 0x000000ffff0a7224 */ /* 0x000fe200000e060b */
[----:B------:R-:W-:Y:S02]  /*08d0*/  ISETP.GE.U32.AND P0, PT, R9, 0x3, PT ;  /* 0x000000030900780c */ /* 0x000fe40003f06070 */
[----:B------:R-:W-:Y:S02]  /*08e0*/  ISETP.NE.U32.AND P1, PT, R7, 0x3, PT ;  /* 0x000000030700780c */ /* 0x000fe40003f25070 */
[----:B------:R-:W-:Y:S01]  /*08f0*/  ISETP.GE.U32.AND.EX P0, PT, R10, RZ, PT, P0 ;  /* 0x000000ff0a00720c */ /* 0x000fe20003f06100 */
[----:B------:R-:W-:Y:S01]  /*0900*/  IMAD.MOV.U32 R10, RZ, RZ, R6 ;  /* 0x000000ffff0a7224 */ /* 0x000fe200078e0006 */
[----:B------:R-:W-:-:S02]  /*0910*/  ISETP.NE.AND.EX P1, PT, RZ, RZ, PT, P1 ;  /* 0x000000ffff00720c */ /* 0x000fc40003f25310 */
[----:B-1----:R-:W-:-:S11]  /*0920*/  SHF.R.S32.HI R11, RZ, 0x1f, R13 ;  /* 0x0000001fff0b7819 */ /* 0x002fd6000001140d */
[----:B------:R-:W-:Y:S05]  /*0930*/  @!P1 BRA `(.L_x_11) ;  /* 0x0000000000a09947 */ /* 0x000fea0003800000 */
[----:B------:R-:W1:Y:S01]  /*0940*/  S2UR UR7, SR_CgaCtaId ;  /* 0x00000000000779c3 */ /* 0x000e620000008800 */
[----:B------:R-:W2:Y:S01]  /*0950*/  LDCU.64 UR12, c[0x0][0x398] ;  /* 0x00007300ff0c77ac */ /* 0x000ea20008000a00 */
[C---:B------:R-:W-:Y:S01]  /*0960*/  IMAD.SHL.U32 R7, R3.reuse, 0x4, RZ ;  /* 0x0000000403077824 */ /* 0x040fe200078e00ff */
[----:B------:R-:W-:Y:S01]  /*0970*/  MOV R29, R3 ;  /* 0x00000003001d7202 */ /* 0x000fe20000000f00 */
[----:B------:R-:W-:Y:S01]  /*0980*/  IMAD.U32 R14, RZ, RZ, UR20 ;  /* 0x00000014ff0e7e24 */ /* 0x000fe2000f8e00ff */
[----:B------:R-:W-:Y:S01]  /*0990*/  UMOV UR5, 0x400 ;  /* 0x0000040000057882 */ /* 0x000fe20000000000 */
[----:B------:R-:W-:Y:S01]  /*09a0*/  IMAD.U32 R15, RZ, RZ, UR21 ;  /* 0x00000015ff0f7e24 */ /* 0x000fe2000f8e00ff */
[----:B------:R-:W-:Y:S01]  /*09b0*/  SHF.L.U64.HI R15, R3, 0x2, R6 ;  /* 0x00000002030f7819 */ /* 0x000fe20000010206 */
[----:B------:R-:W-:Y:S01]  /*09c0*/  IMAD.U32 R12, RZ, RZ, UR6 ;  /* 0x00000006ff0c7e24 */ /* 0x000fe2000f8e00ff */
[----:B------:R-:W-:Y:S01]  /*09d0*/  LEA R10, P1, R14, R7, 0x2 ;  /* 0x000000070e0a7211 */ /* 0x000fe200078210ff */
[----:B------:R-:W-:Y:S01]  /*09e0*/  VIADD R9, R9, 0x1 ;  /* 0x0000000109097836 */ /* 0x000fe20000000000 */
[----:B------:R-:W-:Y:S01]  /*09f0*/  UIADD3 UR5, UPT, UPT, UR5, 0x80, URZ ;  /* 0x0000008005057890 */ /* 0x000fe2000fffe0ff */
[----:B------:R-:W-:Y:S01]  /*0a00*/  IMAD R7, R2, UR10, RZ ;  /* 0x0000000a02077c24 */ /* 0x000fe2000f8e02ff */
[----:B------:R-:W-:-:S02]  /*0a10*/  LEA.HI.X R14, R14, R15, R12, 0x2, P1 ;  /* 0x0000000f0e0e7211 */ /* 0x000fc400008f140c */
[----:B------:R-:W-:Y:S01]  /*0a20*/  LOP3.LUT R9, R9, 0x3, RZ, 0xc0, !PT ;  /* 0x0000000309097812 */ /* 0x000fe200078ec0ff */
[----:B------:R-:W-:Y:S01]  /*0a30*/  IMAD R7, R7, UR9, RZ ;  /* 0x0000000907077c24 */ /* 0x000fe2000f8e02ff */
[----:B--2---:R-:W-:Y:S01]  /*0a40*/  IADD3 R17, P1, P2, R10, UR12, R13 ;  /* 0x0000000c0a117c10 */ /* 0x004fe2000fa3e00d */
[----:B------:R-:W-:-:S03]  /*0a50*/  IMAD.MOV.U32 R10, RZ, RZ, R6 ;  /* 0x000000ffff0a7224 */ /* 0x000fc600078e0006 */
[----:B------:R-:W-:Y:S01]  /*0a60*/  IADD3.X R18, PT, PT, R14, UR13, R11, P1, P2 ;  /* 0x0000000d0e127c10 */ /* 0x000fe20008fe440b */
[----:B-1----:R-:W-:Y:S01]  /*0a70*/  ULEA UR5, UR7, UR5, 0x18 ;  /* 0x0000000507057291 */ /* 0x002fe2000f8ec0ff */
[----:B------:R-:W-:-:S05]  /*0a80*/  IADD3 R9, P1, PT, RZ, -R9, RZ ;  /* 0x80000009ff097210 */ /* 0x000fca0007f3e0ff */
[----:B------:R-:W-:Y:S02]  /*0a90*/  VIADD R12, R13, UR5 ;  /* 0x000000050d0c7c36 */ /* 0x000fe40008000000 */
[----:B------:R-:W-:Y:S02]  /*0aa0*/  IMAD.X R16, RZ, RZ, -0x1, P1 ;  /* 0xffffffffff107424 */ /* 0x000fe400008e06ff */
[----:B------:R-:W-:-:S07]  /*0ab0*/  IMAD R12, R3, 0x4, R12 ;  /* 0x00000004030c7824 */ /* 0x000fce00078e020c */
.L_x_12:
[----:B------:R-:W-:Y:S01]  /*0ac0*/  IADD3 R9, P1, PT, R9, 0x1, RZ ;  /* 0x0000000109097810 */ /* 0x000fe20007f3e0ff */
[----:B------:R-:W-:Y:S01]  /*0ad0*/  IMAD.MOV.U32 R14, RZ, RZ, R17 ;  /* 0x000000ffff0e7224 */ /* 0x000fe200078e0011 */
[C---:B------:R-:W-:Y:S01]  /*0ae0*/  IADD3 R29, P2, PT, R8.reuse, R29, RZ ;  /* 0x0000001d081d7210 */ /* 0x040fe20007f5e0ff */
[----:B------:R-:W-:Y:S01]  /*0af0*/  IMAD.MOV.U32 R15, RZ, RZ, R18 ;  /* 0x000000ffff0f7224 */ /* 0x000fe200078e0012 */
[C---:B------:R-:W-:Y:S01]  /*0b00*/  LEA R17, P3, R8.reuse, R17, 0x2 ;  /* 0x0000001108117211 */ /* 0x040fe200078610ff */
[----:B------:R-:W-:Y:S01]  /*0b10*/  IMAD.X R16, RZ, RZ, R16, P1 ;  /* 0x000000ffff107224 */ /* 0x000fe200008e0610 */
[----:B------:R-:W-:Y:S01]  /*0b20*/  ISETP.NE.U32.AND P1, PT, R9, RZ, PT ;  /* 0x000000ff0900720c */ /* 0x000fe20003f25070 */
[----:B------:R-:W-:Y:S01]  /*0b30*/  IMAD.X R10, RZ, RZ, R10, P2 ;  /* 0x000000ffff0a7224 */ /* 0x000fe200010e060a */
[----:B------:R-:W-:Y:S01]  /*0b40*/  @!PT LDS RZ, [RZ] ;  /* 0x00000000fffff984 */ /* 0x000fe20000000800 */
[----:B------:R-:W-:Y:S01]  /*0b50*/  @!PT LDS RZ, [RZ] ;  /* 0x00000000fffff984 */ /* 0x000fe20000000800 */
[----:B------:R-:W-:Y:S01]  /*0b60*/  @!PT LDS RZ, [RZ] ;  /* 0x00000000fffff984 */ /* 0x000fe20000000800 */
[----:B------:R1:W-:Y:S01]  /*0b70*/  LDGSTS.E [R12], desc[UR22][R14.64] ;  /* 0x000000000e0c7fae */ /* 0x0003e2000b9a1016 */
[----:B------:R-:W-:Y:S02]  /*0b80*/  LEA.HI.X R18, R8, R18, RZ, 0x2, P3 ;  /* 0x0000001208127211 */ /* 0x000fe400018f14ff */
[----:B------:R-:W-:Y:S01]  /*0b90*/  ISETP.NE.AND.EX P1, PT, R16, RZ, PT, P1 ;  /* 0x000000ff1000720c */ /* 0x000fe20003f25310 */
[----:B-1----:R-:W-:-:S12]  /*0ba0*/  IMAD R12, R7, 0x4, R12 ;  /* 0x00000004070c7824 */ /* 0x002fd800078e020c */
[----:B------:R-:W-:Y:S05]  /*0bb0*/  @P1 BRA `(.L_x_12) ;  /* 0xfffffffc00c01947 */ /* 0x000fea000383ffff */
.L_x_11:
[----:B------:R-:W-:Y:S05]  /*0bc0*/  BSYNC.RECONVERGENT B1 ;  /* 0x0000000000017941 */ /* 0x000fea0003800200 */
.L_x_10:
[----:B------:R-:W-:Y:S05]  /*0bd0*/  @!P0 BRA `(.L_x_6) ;  /* 0x0000000000f08947 */ /* 0x000fea0003800000 */
[----:B------:R-:W1:Y:S01]  /*0be0*/  S2UR UR8, SR_CgaCtaId ;  /* 0x00000000000879c3 */ /* 0x000e620000008800 */
[----:B------:R-:W2:Y:S01]  /*0bf0*/  LDCU.64 UR12, c[0x0][0x398] ;  /* 0x00007300ff0c77ac */ /* 0x000ea20008000a00 */
[C---:B------:R-:W-:Y:S01]  /*0c00*/  IMAD.SHL.U32 R9, R29.reuse, 0x4, RZ ;  /* 0x000000041d097824 */ /* 0x040fe200078e00ff */
[----:B------:R-:W-:Y:S01]  /*0c10*/  MOV R14, UR20 ;  /* 0x00000014000e7c02 */ /* 0x000fe20008000f00 */
[----:B------:R-:W-:Y:S01]  /*0c20*/  IMAD.U32 R15, RZ, RZ, UR21 ;  /* 0x00000015ff0f7e24 */ /* 0x000fe2000f8e00ff */
[C---:B------:R-:W-:Y:S01]  /*0c30*/  SHF.L.U64.HI R15, R29.reuse, 0x2, R10 ;  /* 0x000000021d0f7819 */ /* 0x040fe2000001020a */
[----:B------:R-:W-:Y:S01]  /*0c40*/  IMAD.U32 R12, RZ, RZ, UR6 ;  /* 0x00000006ff0c7e24 */ /* 0x000fe2000f8e00ff */
[----:B------:R-:W-:Y:S01]  /*0c50*/  LEA R9, P0, R14, R9, 0x2 ;  /* 0x000000090e097211 */ /* 0x000fe200078010ff */
[----:B------:R-:W-:Y:S01]  /*0c60*/  UMOV UR7, 0x400 ;  /* 0x0000040000077882 */ /* 0x000fe20000000000 */
[----:B------:R-:W-:Y:S01]  /*0c70*/  IMAD.SHL.U32 R18, R8, 0x4, RZ ;  /* 0x0000000408127824 */ /* 0x000fe200078e00ff */
[----:B------:R-:W-:Y:S01]  /*0c80*/  UIADD3 UR7, UPT, UPT, UR7, 0x80, URZ ;  /* 0x0000008007077890 */ /* 0x000fe2000fffe0ff */
[----:B------:R-:W-:Y:S01]  /*0c90*/  LEA.HI.X R12, R14, R15, R12, 0x2, P0 ;  /* 0x0000000f0e0c7211 */ /* 0x000fe200000f140c */
[----:B------:R-:W-:Y:S01]  /*0ca0*/  IMAD R24, R2, UR10, RZ ;  /* 0x0000000a02187c24 */ /* 0x000fe2000f8e02ff */
[----:B------:R-:W-:Y:S01]  /*0cb0*/  IADD3 R14, P0, PT, R29, UR20, RZ ;  /* 0x000000141d0e7c10 */ /* 0x000fe2000ff1e0ff */
[----:B------:R-:W-:Y:S01]  /*0cc0*/  UMOV UR5, URZ ;  /* 0x000000ff00057c82 */ /* 0x000fe20008000000 */
[----:B------:R-:W-:Y:S01]  /*0cd0*/  SHF.R.U32.HI R19, RZ, 0x1e, R8 ;  /* 0x0000001eff137819 */ /* 0x000fe20000011608 */
[----:B------:R-:W-:Y:S01]  /*0ce0*/  IMAD R24, R24, UR9, RZ ;  /* 0x0000000918187c24 */ /* 0x000fe2000f8e02ff */
[----:B------:R-:W-:-:S02]  /*0cf0*/  IADD3.X R15, PT, PT, R10, UR6, RZ, P0, !PT ;  /* 0x000000060a0f7c10 */ /* 0x000fc400087fe4ff */
[----:B--2---:R-:W-:Y:S02]  /*0d00*/  IADD3 R7, P1, PT, R13, UR12, RZ ;  /* 0x0000000c0d077c10 */ /* 0x004fe4000ff3e0ff */
[C---:B------:R-:W-:Y:S01]  /*0d10*/  SHF.L.U64.HI R15, R14.reuse, 0x2, R15 ;  /* 0x000000020e0f7819 */ /* 0x040fe2000001020f */
[----:B------:R-:W-:Y:S01]  /*0d20*/  IMAD.SHL.U32 R14, R14, 0x4, RZ ;  /* 0x000000040e0e7824 */ /* 0x000fe200078e00ff */
[----:B------:R-:W-:Y:S01]  /*0d30*/  IADD3.X R11, PT, PT, R11, UR13, RZ, P1, !PT ;  /* 0x0000000d0b0b7c10 */ /* 0x000fe20008ffe4ff */
[----:B-1----:R-:W-:Y:S01]  /*0d40*/  ULEA UR7, UR8, UR7, 0x18 ;  /* 0x0000000708077291 */ /* 0x002fe2000f8ec0ff */
[-C--:B------:R-:W-:Y:S01]  /*0d50*/  IADD3 R22, P1, PT, R18, R9.reuse, RZ ;  /* 0x0000000912167210 */ /* 0x080fe20007f3e0ff */
[C---:B------:R-:W-:Y:S01]  /*0d60*/  IMAD.WIDE.U32 R14, R8.reuse, 0xc, R14 ;  /* 0x0000000c080e7825 */ /* 0x040fe200078e000e */
[----:B------:R-:W-:-:S03]  /*0d70*/  LEA R20, P0, R8, R9, 0x3 ;  /* 0x0000000908147211 */ /* 0x000fc600078018ff */
[----:B------:R-:W-:Y:S01]  /*0d80*/  VIADD R16, R13, UR7 ;  /* 0x000000070d107c36 */ /* 0x000fe20008000000 */
[----:B------:R-:W-:Y:S01]  /*0d90*/  LEA.HI.X R26, R8, R12, RZ, 0x3, P0 ;  /* 0x0000000c081a7211 */ /* 0x000fe200000f1cff */
[----:B------:R-:W-:Y:S02]  /*0da0*/  IMAD.X R28, R19, 0x1, R12, P1 ;  /* 0x00000001131c7824 */ /* 0x000fe400008e060c */
[----:B------:R-:W-:Y:S02]  /*0db0*/  IMAD R13, R29, 0x4, R16 ;  /* 0x000000041d0d7824 */ /* 0x000fe400078e0210 */
[----:B------:R-:W-:Y:S02]  /*0dc0*/  VIADD R23, R15, UR5 ;  /* 0x000000050f177c36 */ /* 0x000fe40008000000 */
[C-C-:B------:R-:W-:Y:S02]  /*0dd0*/  IMAD R21, R24.reuse, 0x4, R13.reuse ;  /* 0x0000000418157824 */ /* 0x140fe400078e020d */
[----:B------:R-:W-:-:S02]  /*0de0*/  IMAD R25, R24, 0x8, R13 ;  /* 0x0000000818197824 */ /* 0x000fc400078e020d */
[----:B------:R-:W-:-:S07]  /*0df0*/  IMAD R27, R24, 0xc, R13 ;  /* 0x0000000c181b7824 */ /* 0x000fce00078e020d */
.L_x_13:
[----:B------:R-:W-:-:S04]  /*0e00*/  IADD3 R16, P0, PT, R7, R9, RZ ;  /* 0x0000000907107210 */ /* 0x000fc80007f1e0ff */
[----:B------:R-:W-:-:S05]  /*0e10*/  IADD3.X R17, PT, PT, R11, R12, RZ, P0, !PT ;  /* 0x0000000c0b117210 */ /* 0x000fca00007fe4ff */
[----:B------:R-:W-:Y:S01]  /*0e20*/  @!PT LDS RZ, [RZ] ;  /* 0x00000000fffff984 */ /* 0x000fe20000000800 */
[----:B------:R-:W-:Y:S01]  /*0e30*/  @!PT LDS RZ, [RZ] ;  /* 0x00000000fffff984 */ /* 0x000fe20000000800 */
[----:B------:R-:W-:Y:S01]  /*0e40*/  @!PT LDS RZ, [RZ] ;  /* 0x00000000fffff984 */ /* 0x000fe20000000800 */
[----:B------:R1:W-:Y:S02]  /*0e50*/  LDGSTS.E [R13], desc[UR22][R16.64] ;  /* 0x00000000100d7fae */ /* 0x0003e4000b9a1016 */
[----:B-1----:R-:W-:Y:S01]  /*0e60*/  IADD3 R16, P0, PT, R7, R22, RZ ;  /* 0x0000001607107210 */ /* 0x002fe20007f1e0ff */
[----:B------:R-:W-:-:S04]  /*0e70*/  IMAD R13, R24, 0x10, R13 ;  /* 0x00000010180d7824 */ /* 0x000fc800078e020d */
[----:B------:R-:W-:-:S05]  /*0e80*/  IMAD.X R17, R11, 0x1, R28, P0 ;  /* 0x000000010b117824 */ /* 0x000fca00000e061c */
[----:B------:R1:W-:Y:S02]  /*0e90*/  LDGSTS.E [R21], desc[UR22][R16.64] ;  /* 0x0000000010157fae */ /* 0x0003e4000b9a1016 */
[----:B-1----:R-:W-:Y:S01]  /*0ea0*/  IADD3 R16, P0, PT, R7, R20, RZ ;  /* 0x0000001407107210 */ /* 0x002fe20007f1e0ff */
[----:B------:R-:W-:-:S04]  /*0eb0*/  IMAD R21, R24, 0x10, R21 ;  /* 0x0000001018157824 */ /* 0x000fc800078e0215 */
[----:B------:R-:W-:-:S05]  /*0ec0*/  IMAD.X R17, R11, 0x1, R26, P0 ;  /* 0x000000010b117824 */ /* 0x000fca00000e061a */
[----:B------:R1:W-:Y:S02]  /*0ed0*/  LDGSTS.E [R25], desc[UR22][R16.64] ;  /* 0x0000000010197fae */ /* 0x0003e4000b9a1016 */
[----:B-1----:R-:W-:Y:S01]  /*0ee0*/  IADD3 R16, P0, PT, R7, R14, RZ ;  /* 0x0000000e07107210 */ /* 0x002fe20007f1e0ff */
[----:B------:R-:W-:Y:S01]  /*0ef0*/  IMAD R25, R24, 0x10, R25 ;  /* 0x0000001018197824 */ /* 0x000fe200078e0219 */
[----:B------:R-:W-:-:S03]  /*0f00*/  LEA R7, P1, R8, R7, 0x4 ;  /* 0x0000000708077211 */ /* 0x000fc600078220ff */
[----:B------:R-:W-:Y:S01]  /*0f10*/  IMAD.X R17, R11, 0x1, R23, P0 ;  /* 0x000000010b117824 */ /* 0x000fe200000e0617 */
[----:B------:R-:W-:Y:S02]  /*0f20*/  IADD3 R29, P0, PT, R18, R29, RZ ;  /* 0x0000001d121d7210 */ /* 0x000fe40007f1e0ff */
[----:B------:R-:W-:Y:S02]  /*0f30*/  LEA.HI.X R11, R8, R11, RZ, 0x4, P1 ;  /* 0x0000000b080b7211 */ /* 0x000fe400008f24ff */
[----:B------:R1:W-:Y:S01]  /*0f40*/  LDGSTS.E [R27], desc[UR22][R16.64] ;  /* 0x00000000101b7fae */ /* 0x0003e2000b9a1016 */
[----:B------:R-:W-:Y:S01]  /*0f50*/  IMAD.X R10, R19, 0x1, R10, P0 ;  /* 0x00000001130a7824 */ /* 0x000fe200000e060a */
[----:B------:R-:W-:-:S04]  /*0f60*/  ISETP.GE.U32.AND P0, PT, R29, R4, PT ;  /* 0x000000041d00720c */ /* 0x000fc80003f06070 */
[----:B------:R-:W-:Y:S01]  /*0f70*/  ISETP.GE.U32.AND.EX P0, PT, R10, R5, PT, P0 ;  /* 0x000000050a00720c */ /* 0x000fe20003f06100 */
[----:B-1----:R-:W-:-:S12]  /*0f80*/  IMAD R27, R24, 0x10, R27 ;  /* 0x00000010181b7824 */ /* 0x002fd800078e021b */
[----:B------:R-:W-:Y:S05]  /*0f90*/  @!P0 BRA `(.L_x_13) ;  /* 0xfffffffc00988947 */ /* 0x000fea000383ffff */
.L_x_6:
[----:B------:R-:W-:Y:S05]  /*0fa0*/  BSYNC.RECONVERGENT B0 ;  /* 0x0000000000007941 */ /* 0x000fea0003800200 */
.L_x_5:
[----:B------:R-:W-:Y:S01]  /*0fb0*/  ISETP.GT.U32.AND P0, PT, R4, R3, PT ;  /* 0x000000030400720c */ /* 0x000fe20003f04070 */
[----:B------:R-:W0:Y:S01]  /*0fc0*/  LDGDEPBAR ;  /* 0x00000000000079af */ /* 0x000e220000000000 */
[----:B------:R-:W-:Y:S02]  /*0fd0*/  BSSY.RECONVERGENT B0, `(.L_x_14) ;  /* 0x000009c000007945 */ /* 0x000fe40003800200 */
[----:B------:R-:W-:-:S13]  /*0fe0*/  ISETP.GT.U32.AND.EX P0, PT, R5, R6, PT, P0 ;  /* 0x000000060500720c */ /* 0x000fda0003f04100 */
        /* <DEDUP_REMOVED lines=17> */
[----:B------:R-:W-:Y:S01]  /*1100*/  ISETP.NE.U32.AND P2, PT, R8, RZ, PT ;  /* 0x000000ff0800720c */ /* 0x000fe20003f45070 */
[----:B------:R-:W-:-:S05]  /*1110*/  IMAD.MOV.U32 R10, RZ, RZ, RZ ;  /* 0x000000ffff0a7224 */ /* 0x000fca00078e00ff */
[----:B-1----:R-:W1:Y:S02]  /*1120*/  MUFU.RCP R13, R13 ;  /* 0x0000000d000d7308 */ /* 0x002e640000001000 */
[----:B-1----:R-:W-:-:S06]  /*1130*/  IADD3 R11, PT, PT, R13, 0xffffffe, RZ ;  /* 0x0ffffffe0d0b7810 */ /* 0x002fcc0007ffe0ff */
[----:B------:R-:W1:Y:S02]  /*1140*/  F2I.FTZ.U32.TRUNC.NTZ R11, R11 ;  /* 0x0000000b000b7305 */ /* 0x000e64000021f000 */
[----:B-1----:R-:W-:-:S04]  /*1150*/  IMAD R9, R9, R11, RZ ;  /* 0x0000000b09097224 */ /* 0x002fc800078e02ff */
[----:B------:R-:W-:-:S04]  /*1160*/  IMAD.HI.U32 R9, R11, R9, R10 ;  /* 0x000000090b097227 */ /* 0x000fc800078e000a */
[----:B------:R-:W-:Y:S02]  /*1170*/  IMAD.MOV.U32 R11, RZ, RZ, RZ ;  /* 0x000000ffff0b7224 */ /* 0x000fe400078e00ff */
[----:B------:R-:W-:-:S04]  /*1180*/  IMAD.HI.U32 R10, R9, R12, RZ ;  /* 0x0000000c090a7227 */ /* 0x000fc800078e00ff */
[----:B------:R-:W-:-:S04]  /*1190*/  IMAD.MOV R9, RZ, RZ, -R10 ;  /* 0x000000ffff097224 */ /* 0x000fc800078e0a0a */
[----:B------:R-:W-:-:S05]  /*11a0*/  IMAD R9, R8, R9, R12 ;  /* 0x0000000908097224 */ /* 0x000fca00078e020c */
[----:B------:R-:W-:-:S13]  /*11b0*/  ISETP.GE.U32.AND P0, PT, R9, R8, PT ;  /* 0x000000080900720c */ /* 0x000fda0003f06070 */
[----:B------:R-:W-:Y:S02]  /*11c0*/  @P0 IMAD.IADD R9, R9, 0x1, -R8 ;  /* 0x0000000109090824 */ /* 0x000fe400078e0a08 */
[----:B------:R-:W-:-:S03]  /*11d0*/  @P0 VIADD R10, R10, 0x1 ;  /* 0x000000010a0a0836 */ /* 0x000fc60000000000 */
[----:B------:R-:W-:-:S13]  /*11e0*/  ISETP.GE.U32.AND P1, PT, R9, R8, PT ;  /* 0x000000080900720c */ /* 0x000fda0003f26070 */
[----:B------:R-:W-:Y:S01]  /*11f0*/  @P1 VIADD R10, R10, 0x1 ;  /* 0x000000010a0a1836 */ /* 0x000fe20000000000 */
[----:B------:R-:W-:Y:S01]  /*1200*/  @!P2 LOP3.LUT R10, RZ, R8, RZ, 0x33, !PT ;  /* 0x00000008ff0aa212 */ /* 0x000fe200078e33ff */
[----:B------:R-:W-:Y:S06]  /*1210*/  BRA `(.L_x_18) ;  /* 0x00000000000c7947 */ /* 0x000fec0003800000 */
.L_x_17:
[----:B------:R-:W-:Y:S01]  /*1220*/  IMAD.MOV.U32 R9, RZ, RZ, R12 ;  /* 0x000000ffff097224 */ /* 0x000fe200078e000c */
[----:B------:R-:W-:-:S07]  /*1230*/  MOV R14, 0x1250 ;  /* 0x00001250000e7802 */ /* 0x000fce0000000f00 */
[----:B------:R-:W-:Y:S05]  /*1240*/  CALL.REL.NOINC `($__internal_0_$__cuda_sm20_div_u64) ;  /* 0x0000000800f47944 */ /* 0x000fea0003c00000 */
.L_x_18:
[----:B------:R-:W-:Y:S05]  /*1250*/  BSYNC.RECONVERGENT B1 ;  /* 0x0000000000017941 */ /* 0x000fea0003800200 */
.L_x_16:
[----:B------:R-:W-:Y:S01]  /*1260*/  IADD3 R7, P0, PT, R10, R7, RZ ;  /* 0x000000070a077210 */ /* 0x000fe20007f1e0ff */
[----:B------:R-:W1:Y:S01]  /*1270*/  LDC R12, c[0x0][0x3b0] ;  /* 0x0000ec00ff0c7b82 */ /* 0x000e620000000800 */
[----:B------:R-:W-:Y:S02]  /*1280*/  BSSY.RECONVERGENT B1, `(.L_x_19) ;  /* 0x0000031000017945 */ /* 0x000fe40003800200 */
[C---:B------:R-:W-:Y:S01]  /*1290*/  LOP3.LUT R9, R7.reuse, 0x3, RZ, 0xc0, !PT ;  /* 0x0000000307097812 */ /* 0x040fe200078ec0ff */
[----:B------:R-:W-:Y:S01]  /*12a0*/  IMAD.X R10, RZ, RZ, R11, P0 ;  /* 0x000000ffff0a7224 */ /* 0x000fe200000e060b */
[----:B------:R-:W-:Y:S02]  /*12b0*/  ISETP.GE.U32.AND P0, PT, R7, 0x3, PT ;  /* 0x000000030700780c */ /* 0x000fe40003f06070 */
[----:B------:R-:W-:Y:S02]  /*12c0*/  ISETP.NE.U32.AND P1, PT, R9, 0x3, PT ;  /* 0x000000030900780c */ /* 0x000fe40003f25070 */
[----:B------:R-:W-:-:S02]  /*12d0*/  ISETP.GE.U32.AND.EX P0, PT, R10, RZ, PT, P0 ;  /* 0x000000ff0a00720c */ /* 0x000fc40003f06100 */
[----:B------:R-:W-:Y:S02]  /*12e0*/  ISETP.NE.AND.EX P1, PT, RZ, RZ, PT, P1 ;  /* 0x000000ffff00720c */ /* 0x000fe40003f25310 */
[----:B-1----:R-:W-:-:S11]  /*12f0*/  SHF.R.S32.HI R13, RZ, 0x1f, R12 ;  /* 0x0000001fff0d7819 */ /* 0x002fd6000001140c */
[----:B------:R-:W-:Y:S05]  /*1300*/  @!P1 BRA `(.L_x_20) ;  /* 0x0000000000a09947 */ /* 0x000fea0003800000 */
[----:B------:R-:W1:Y:S01]  /*1310*/  S2UR UR7, SR_CgaCtaId ;  /* 0x00000000000779c3 */ /* 0x000e620000008800 */
[----:B------:R-:W2:Y:S01]  /*1320*/  LDCU.64 UR12, c[0x0][0x3a8] ;  /* 0x00007500ff0c77ac */ /* 0x000ea20008000a00 */
[----:B------:R-:W-:Y:S01]  /*1330*/  IMAD.U32 R10, RZ, RZ, UR20 ;  /* 0x00000014ff0a7e24 */ /* 0x000fe2000f8e00ff */
[----:B------:R-:W-:Y:S01]  /*1340*/  SHF.L.U32 R15, R3, 0x2, RZ ;  /* 0x00000002030f7819 */ /* 0x000fe200000006ff */
[----:B------:R-:W-:Y:S01]  /*1350*/  VIADD R9, R7, 0x1 ;  /* 0x0000000107097836 */ /* 0x000fe20000000000 */
[----:B------:R-:W-:Y:S01]  /*1360*/  UMOV UR5, 0x400 ;  /* 0x0000040000057882 */ /* 0x000fe20000000000 */
[----:B------:R-:W-:Y:S01]  /*1370*/  IMAD.U32 R16, RZ, RZ, UR6 ;  /* 0x00000006ff107e24 */ /* 0x000fe2000f8e00ff */
[----:B------:R-:W-:Y:S01]  /*1380*/  UIADD3 UR5, UPT, UPT, UR5, 0x80, URZ ;  /* 0x0000008005057890 */ /* 0x000fe2000fffe0ff */
[----:B------:R-:W3:Y:S01]  /*1390*/  LDC R14, c[0x0][0x388] ;  /* 0x0000e200ff0e7b82 */ /* 0x000ee20000000800 */
[----:B------:R-:W-:Y:S01]  /*13a0*/  SHF.L.U64.HI R7, R3, 0x2, R6 ;  /* 0x0000000203077819 */ /* 0x000fe20000010206 */
[----:B------:R-:W-:Y:S01]  /*13b0*/  IMAD.U32 R11, RZ, RZ, UR21 ;  /* 0x00000015ff0b7e24 */ /* 0x000fe2000f8e00ff */
[----:B------:R-:W-:Y:S01]  /*13c0*/  LEA R15, P1, R10, R15, 0x2 ;  /* 0x0000000f0a0f7211 */ /* 0x000fe200078210ff */
[----:B------:R-:W-:Y:S01]  /*13d0*/  IMAD R11, R2, UR10, RZ ;  /* 0x0000000a020b7c24 */ /* 0x000fe2000f8e02ff */
[----:B------:R-:W-:-:S02]  /*13e0*/  LOP3.LUT R9, R9, 0x3, RZ, 0xc0, !PT ;  /* 0x0000000309097812 */ /* 0x000fc400078ec0ff */
[----:B------:R-:W-:Y:S01]  /*13f0*/  LEA.HI.X R16, R10, R7, R16, 0x2, P1 ;  /* 0x000000070a107211 */ /* 0x000fe200008f1410 */
[----:B------:R-:W-:Y:S01]  /*1400*/  IMAD R18, R11, UR9, RZ ;  /* 0x000000090b127c24 */ /* 0x000fe2000f8e02ff */
[----:B------:R-:W-:Y:S02]  /*1410*/  IADD3 R9, P3, PT, RZ, -R9, RZ ;  /* 0x80000009ff097210 */ /* 0x000fe40007f7e0ff */
[----:B--2---:R-:W-:-:S04]  /*1420*/  IADD3 R15, P1, P2, R15, UR12, R12 ;  /* 0x0000000c0f0f7c10 */ /* 0x004fc8000fa3e00c */
[----:B------:R-:W-:Y:S01]  /*1430*/  IADD3.X R16, PT, PT, R16, UR13, R13, P1, P2 ;  /* 0x0000000d10107c10 */ /* 0x000fe20008fe440d */
[----:B-1----:R-:W-:-:S06]  /*1440*/  ULEA UR5, UR7, UR5, 0x18 ;  /* 0x0000000507057291 */ /* 0x002fcc000f8ec0ff */
[----:B------:R-:W-:-:S04]  /*1450*/  VIADD R7, R12, UR5 ;  /* 0x000000050c077c36 */ /* 0x000fc80008000000 */
[----:B---3--:R-:W-:Y:S02]  /*1460*/  IMAD R10, R14, 0x200, R7 ;  /* 0x000002000e0a7824 */ /* 0x008fe400078e0207 */
[----:B------:R-:W-:Y:S02]  /*1470*/  IMAD.X R14, RZ, RZ, -0x1, P3 ;  /* 0xffffffffff0e7424 */ /* 0x000fe400018e06ff */
[----:B------:R-:W-:-:S07]  /*1480*/  IMAD R7, R3, 0x4, R10 ;  /* 0x0000000403077824 */ /* 0x000fce00078e020a */
.L_x_21:
[----:B------:R-:W-:Y:S01]  /*1490*/  IADD3 R9, P1, PT, R9, 0x1, RZ ;  /* 0x0000000109097810 */ /* 0x000fe20007f3e0ff */
[----:B------:R-:W-:Y:S01]  /*14a0*/  IMAD.MOV.U32 R10, RZ, RZ, R15 ;  /* 0x000000ffff0a7224 */ /* 0x000fe200078e000f */
[C---:B------:R-:W-:Y:S01]  /*14b0*/  IADD3 R3, P2, PT, R8.reuse, R3, RZ ;  /* 0x0000000308037210 */ /* 0x040fe20007f5e0ff */
[----:B------:R-:W-:Y:S01]  /*14c0*/  IMAD.MOV.U32 R11, RZ, RZ, R16 ;  /* 0x000000ffff0b7224 */ /* 0x000fe200078e0010 */
[----:B------:R-:W-:Y:S01]  /*14d0*/  LEA R15, P3, R8, R15, 0x2 ;  /* 0x0000000f080f7211 */ /* 0x000fe200078610ff */
[----:B------:R-:W-:Y:S01]  /*14e0*/  IMAD.X R14, RZ, RZ, R14, P1 ;  /* 0x000000ffff0e7224 */ /* 0x000fe200008e060e */
[----:B------:R-:W-:Y:S02]  /*14f0*/  ISETP.NE.U32.AND P1, PT, R9, RZ, PT ;  /* 0x000000ff0900720c */ /* 0x000fe40003f25070 */
[----:B------:R-:W-:Y:S01]  /*1500*/  @!PT LDS RZ, [RZ] ;  /* 0x00000000fffff984 */ /* 0x000fe20000000800 */
[----:B------:R-:W-:Y:S01]  /*1510*/  @!PT LDS RZ, [RZ] ;  /* 0x00000000fffff984 */ /* 0x000fe20000000800 */
[----:B------:R-:W-:Y:S01]  /*1520*/  @!PT LDS RZ, [RZ] ;  /* 0x00000000fffff984 */ /* 0x000fe20000000800 */
[----:B------:R1:W-:Y:S01]  /*1530*/  LDGSTS.E [R7+0x80], desc[UR22][R10.64] ;  /* 0x000800000a077fae */ /* 0x0003e2000b9a1016 */
[----:B------:R-:W-:Y:S02]  /*1540*/  IADD3.X R6, PT, PT, RZ, R6, RZ, P2, !PT ;  /* 0x00000006ff067210 */ /* 0x000fe400017fe4ff */
[----:B------:R-:W-:-:S02]  /*1550*/  ISETP.NE.AND.EX P1, PT, R14, RZ, PT, P1 ;  /* 0x000000ff0e00720c */ /* 0x000fc40003f25310 */
[----:B------:R-:W-:Y:S01]  /*1560*/  LEA.HI.X R16, R8, R16, RZ, 0x2, P3 ;  /* 0x0000001008107211 */ /* 0x000fe200018f14ff */
[----:B-1----:R-:W-:-:S10]  /*1570*/  IMAD R7, R18, 0x4, R7 ;  /* 0x0000000412077824 */ /* 0x002fd400078e0207 */
[----:B------:R-:W-:Y:S05]  /*1580*/  @P1 BRA `(.L_x_21) ;  /* 0xfffffffc00c01947 */ /* 0x000fea000383ffff */
.L_x_20:
[----:B------:R-:W-:Y:S05]  /*1590*/  BSYNC.RECONVERGENT B1 ;  /* 0x0000000000017941 */ /* 0x000fea0003800200 */
.L_x_19:
[----:B------:R-:W-:Y:S05]  /*15a0*/  @!P0 BRA `(.L_x_15) ;  /* 0x0000000000f88947 */ /* 0x000fea0003800000 */
[----:B------:R-:W1:Y:S01]  /*15b0*/  S2UR UR7, SR_CgaCtaId ;  /* 0x00000000000779c3 */ /* 0x000e620000008800 */
[----:B------:R-:W-:Y:S01]  /*15c0*/  UMOV UR5, 0x400 ;  /* 0x0000040000057882 */ /* 0x000fe20000000000 */
[----:B------:R-:W2:Y:S01]  /*15d0*/  LDCU.64 UR12, c[0x0][0x3a8] ;  /* 0x00007500ff0c77ac */ /* 0x000ea20008000a00 */
[C---:B------:R-:W-:Y:S01]  /*15e0*/  IADD3 R14, P0, PT, R3.reuse, UR20, RZ ;  /* 0x00000014030e7c10 */ /* 0x040fe2000ff1e0ff */
[C---:B------:R-:W-:Y:S01]  /*15f0*/  IMAD.SHL.U32 R9, R3.reuse, 0x4, RZ ;  /* 0x0000000403097824 */ /* 0x040fe200078e00ff */
[----:B------:R-:W-:Y:S01]  /*1600*/  UIADD3 UR5, UPT, UPT, UR5, 0x80, URZ ;  /* 0x0000008005057890 */ /* 0x000fe2000fffe0ff */
[----:B------:R-:W-:Y:S02]  /*1610*/  IMAD.U32 R10, RZ, RZ, UR20 ;  /* 0x00000014ff0a7e24 */ /* 0x000fe4000f8e00ff */
[----:B------:R-:W3:Y:S01]  /*1620*/  LDC R16, c[0x0][0x388] ;  /* 0x0000e200ff107b82 */ /* 0x000ee20000000800 */
[----:B------:R-:W-:Y:S01]  /*1630*/  IMAD.U32 R11, RZ, RZ, UR21 ;  /* 0x00000015ff0b7e24 */ /* 0x000fe2000f8e00ff */
[----:B------:R-:W-:Y:S01]  /*1640*/  SHF.L.U64.HI R11, R3, 0x2, R6 ;  /* 0x00000002030b7819 */ /* 0x000fe20000010206 */
[----:B------:R-:W-:Y:S01]  /*1650*/  IMAD.U32 R17, RZ, RZ, UR6 ;  /* 0x00000006ff117e24 */ /* 0x000fe2000f8e00ff */
[----:B------:R-:W-:Y:S01]  /*1660*/  LEA R9, P2, R10, R9, 0x2 ;  /* 0x000000090a097211 */ /* 0x000fe200078410ff */
[----:B------:R-:W-:-:S03]  /*1670*/  IMAD R21, R2, UR10, RZ ;  /* 0x0000000a02157c24 */ /* 0x000fc6000f8e02ff */
[----:B------:R-:W-:Y:S01]  /*1680*/  LEA.HI.X R10, R10, R11, R17, 0x2, P2 ;  /* 0x0000000b0a0a7211 */ /* 0x000fe200010f1411 */
[----:B------:R-:W-:Y:S01]  /*1690*/  IMAD R21, R21, UR9, RZ ;  /* 0x0000000915157c24 */ /* 0x000fe2000f8e02ff */
[----:B--2---:R-:W-:Y:S01]  /*16a0*/  IADD3 R7, P1, PT, R12, UR12, RZ ;  /* 0x0000000c0c077c10 */ /* 0x004fe2000ff3e0ff */
[----:B-1----:R-:W-:-:S03]  /*16b0*/  ULEA UR5, UR7, UR5, 0x18 ;  /* 0x0000000507057291 */ /* 0x002fc6000f8ec0ff */
[----:B------:R-:W-:Y:S02]  /*16c0*/  IADD3.X R11, PT, PT, R13, UR13, RZ, P1, !PT ;  /* 0x0000000d0d0b7c10 */ /* 0x000fe40008ffe4ff */
[----:B------:R-:W-:Y:S02]  /*16d0*/  SHF.R.U32.HI R13, RZ, 0x1e, R8 ;  /* 0x0000001eff0d7819 */ /* 0x000fe40000011608 */
[----:B------:R-:W-:Y:S01]  /*16e0*/  LEA R22, P1, R8, R9, 0x3 ;  /* 0x0000000908167211 */ /* 0x000fe200078218ff */
[----:B------:R-:W-:Y:S01]  /*16f0*/  VIADD R15, R12, UR5 ;  /* 0x000000050c0f7c36 */ /* 0x000fe20008000000 */
[----:B------:R-:W-:Y:S01]  /*1700*/  UMOV UR5, URZ ;  /* 0x000000ff00057c82 */ /* 0x000fe20008000000 */
[C---:B------:R-:W-:Y:S01]  /*1710*/  IMAD.SHL.U32 R12, R8.reuse, 0x4, RZ ;  /* 0x00000004080c7824 */ /* 0x040fe200078e00ff */
[----:B------:R-:W-:Y:S01]  /*1720*/  LEA.HI.X R28, R8, R10, RZ, 0x3, P1 ;  /* 0x0000000a081c7211 */ /* 0x000fe200008f1cff */
[----:B---3--:R-:W-:Y:S01]  /*1730*/  IMAD R16, R16, 0x200, R15 ;  /* 0x0000020010107824 */ /* 0x008fe200078e020f */
[----:B------:R-:W-:-:S02]  /*1740*/  IADD3.X R15, PT, PT, R6, UR6, RZ, P0, !PT ;  /* 0x00000006060f7c10 */ /* 0x000fc400087fe4ff */
[----:B------:R-:W-:Y:S01]  /*1750*/  IADD3 R20, P0, PT, R12, R9, RZ ;  /* 0x000000090c147210 */ /* 0x000fe20007f1e0ff */
[----:B------:R-:W-:Y:S01]  /*1760*/  IMAD R2, R3, 0x4, R16 ;  /* 0x0000000403027824 */ /* 0x000fe200078e0210 */
[C---:B------:R-:W-:Y:S01]  /*1770*/  SHF.L.U64.HI R15, R14.reuse, 0x2, R15 ;  /* 0x000000020e0f7819 */ /* 0x040fe2000001020f */
[----:B------:R-:W-:Y:S01]  /*1780*/  IMAD.SHL.U32 R14, R14, 0x4, RZ ;  /* 0x000000040e0e7824 */ /* 0x000fe200078e00ff */
[----:B------:R-:W-:Y:S01]  /*1790*/  IADD3.X R26, PT, PT, R13, R10, RZ, P0, !PT ;  /* 0x0000000a0d1a7210 */ /* 0x000fe200007fe4ff */
[----:B------:R-:W-:Y:S02]  /*17a0*/  IMAD R24, R21, 0x4, R2 ;  /* 0x0000000415187824 */ /* 0x000fe400078e0202 */
[----:B------:R-:W-:-:S04]  /*17b0*/  IMAD.WIDE.U32 R14, R8, 0xc, R14 ;  /* 0x0000000c080e7825 */ /* 0x000fc800078e000e */
[----:B------:R-:W-:Y:S02]  /*17c0*/  VIADD R23, R15, UR5 ;  /* 0x000000050f177c36 */ /* 0x000fe40008000000 */
[C-C-:B------:R-:W-:Y:S02]  /*17d0*/  IMAD R25, R21.reuse, 0x8, R2.reuse ;  /* 0x0000000815197824 */ /* 0x140fe400078e0202 */
[----:B------:R-:W-:-:S07]  /*17e0*/  IMAD R27, R21, 0xc, R2 ;  /* 0x0000000c151b7824 */ /* 0x000fce00078e0202 */
.L_x_22:
[----:B------:R-:W-:-:S05]  /*17f0*/  IADD3 R18, P0, PT, R7, R9, RZ ;  /* 0x0000000907127210 */ /* 0x000fca0007f1e0ff */
[----:B------:R-:W-:Y:S01]  /*1800*/  IMAD.X R19, R11, 0x1, R10, P0 ;  /* 0x000000010b137824 */ /* 0x000fe200000e060a */
[----:B------:R-:W-:-:S04]  /*1810*/  IADD3 R16, P0, PT, R7, R20, RZ ;  /* 0x0000001407107210 */ /* 0x000fc80007f1e0ff */
[----:B------:R-:W-:Y:S01]  /*1820*/  @!PT LDS RZ, [RZ] ;  /* 0x00000000fffff984 */ /* 0x000fe20000000800 */
[----:B------:R-:W-:Y:S01]  /*1830*/  @!PT LDS RZ, [RZ] ;  /* 0x00000000fffff984 */ /* 0x000fe20000000800 */
[----:B------:R-:W-:Y:S01]  /*1840*/  @!PT LDS RZ, [RZ] ;  /* 0x00000000fffff984 */ /* 0x000fe20000000800 */
[----:B------:R1:W-:Y:S01]  /*1850*/  LDGSTS.E [R2+0x80], desc[UR22][R18.64] ;  /* 0x0008000012027fae */ /* 0x0003e2000b9a1016 */
[----:B------:R-:W-:-:S05]  /*1860*/  IMAD.X R17, R11, 0x1, R26, P0 ;  /* 0x000000010b117824 */ /* 0x000fca00000e061a */
[----:B------:R2:W-:Y:S01]  /*1870*/  LDGSTS.E [R24+0x80], desc[UR22][R16.64] ;  /* 0x0008000010187fae */ /* 0x0005e2000b9a1016 */
[----:B-1----:R-:W-:Y:S01]  /*1880*/  IMAD R2, R21, 0x10, R2 ;  /* 0x0000001015027824 */ /* 0x002fe200078e0202 */
[----:B--2---:R-:W-:Y:S01]  /*1890*/  IADD3 R16, P0, PT, R7, R22, RZ ;  /* 0x0000001607107210 */ /* 0x004fe20007f1e0ff */
[----:B------:R-:W-:-:S04]  /*18a0*/  IMAD R24, R21, 0x10, R24 ;  /* 0x0000001015187824 */ /* 0x000fc800078e0218 */
[----:B------:R-:W-:Y:S01]  /*18b0*/  IMAD.X R17, R11, 0x1, R28, P0 ;  /* 0x000000010b117824 */ /* 0x000fe200000e061c */
[----:B------:R-:W-:Y:S02]  /*18c0*/  IADD3 R18, P0, PT, R7, R14, RZ ;  /* 0x0000000e07127210 */ /* 0x000fe40007f1e0ff */
[----:B------:R-:W-:Y:S02]  /*18d0*/  LEA R7, P1, R8, R7, 0x4 ;  /* 0x0000000708077211 */ /* 0x000fe400078220ff */
[----:B------:R1:W-:Y:S01]  /*18e0*/  LDGSTS.E [R25+0x80], desc[UR22][R16.64] ;  /* 0x0008000010197fae */ /* 0x0003e2000b9a1016 */
[----:B------:R-:W-:Y:S01]  /*18f0*/  IMAD.X R19, R11, 0x1, R23, P0 ;  /* 0x000000010b137824 */ /* 0x000fe200000e0617 */
[----:B------:R-:W-:Y:S02]  /*1900*/  IADD3 R3, P0, PT, R12, R3, RZ ;  /* 0x000000030c037210 */ /* 0x000fe40007f1e0ff */
[----:B------:R-:W-:Y:S02]  /*1910*/  LEA.HI.X R11, R8, R11, RZ, 0x4, P1 ;  /* 0x0000000b080b7211 */ /* 0x000fe400008f24ff */
[----:B------:R2:W-:Y:S01]  /*1920*/  LDGSTS.E [R27+0x80], desc[UR22][R18.64] ;  /* 0x00080000121b7fae */ /* 0x0005e2000b9a1016 */
[----:B------:R-:W-:Y:S01]  /*1930*/  IMAD.X R6, R13, 0x1, R6, P0 ;  /* 0x000000010d067824 */ /* 0x000fe200000e0606 */
[----:B------:R-:W-:-:S04]  /*1940*/  ISETP.GE.U32.AND P0, PT, R3, R4, PT ;  /* 0x000000040300720c */ /* 0x000fc80003f06070 */
[----:B------:R-:W-:Y:S02]  /*1950*/  ISETP.GE.U32.AND.EX P0, PT, R6, R5, PT, P0 ;  /* 0x000000050600720c */ /* 0x000fe40003f06100 */
[C---:B-1----:R-:W-:Y:S01]  /*1960*/  LEA R25, R21.reuse, R25, 0x4 ;  /* 0x0000001915197211 */ /* 0x042fe200078e20ff */
[----:B--2---:R-:W-:-:S10]  /*1970*/  IMAD R27, R21, 0x10, R27 ;  /* 0x00000010151b7824 */ /* 0x004fd400078e021b */
[----:B------:R-:W-:Y:S05]  /*1980*/  @!P0 BRA `(.L_x_22) ;  /* 0xfffffffc00988947 */ /* 0x000fea000383ffff */
.L_x_15:
[----:B------:R-:W-:Y:S05]  /*1990*/  BSYNC.RECONVERGENT B0 ;  /* 0x0000000000007941 */ /* 0x000fea0003800200 */
.L_x_14:
[----:B------:R-:W0:Y:S01]  /*19a0*/  LDGDEPBAR ;  /* 0x00000000000079af */ /* 0x000e220000000000 */
[----:B------:R-:W-:-:S04]  /*19b0*/  DEPBAR.LE SB0, 0x0 ;  /* 0x000080000000791a */ /* 0x000fc80000000000 */
[----:B------:R-:W-:Y:S06]  /*19c0*/  BAR.SYNC.DEFER_BLOCKING 0x0 ;  /* 0x0000000000007b1d */ /* 0x000fec0000010000 */
.L_x_4:
[----:B------:R-:W-:-:S13]  /*19d0*/  ISETP.NE.AND P0, PT, R0, UR19, PT ;  /* 0x0000001300007c0c */ /* 0x000fda000bf05270 */
[----:B------:R-:W-:Y:S05]  /*19e0*/  @!P0 BRA `(.L_x_23) ;  /* 0x0000000000888947 */ /* 0x000fea0003800000 */
[----:B------:R-:W1:Y:S02]  /*19f0*/  LDC R4, c[0x0][0x388] ;  /* 0x0000e200ff047b82 */ /* 0x000e640000000800 */
[----:B-1----:R-:W-:-:S13]  /*1a00*/  ISETP.GE.AND P0, PT, R4, 0x1, PT ;  /* 0x000000010400780c */ /* 0x002fda0003f06270 */
[----:B------:R-:W-:Y:S05]  /*1a10*/  @!P0 EXIT ;  /* 0x000000000000894d */ /* 0x000fea0003800000 */
[----:B------:R-:W1:Y:S01]  /*1a20*/  S2R R7, SR_CgaCtaId ;  /* 0x0000000000077919 */ /* 0x000e620000008800 */
[----:B------:R-:W2:Y:S01]  /*1a30*/  LDC R3, c[0x0][0x3b0] ;  /* 0x0000ec00ff037b82 */ /* 0x000ea20000000800 */
[----:B------:R-:W3:Y:S01]  /*1a40*/  LDCU UR7, c[0x0][0x3a0] ;  /* 0x00007400ff0777ac */ /* 0x000ee20008000800 */
[----:B------:R-:W-:Y:S01]  /*1a50*/  MOV R2, 0x400 ;  /* 0x0000040000027802 */ /* 0x000fe20000000f00 */
[----:B------:R-:W3:Y:S01]  /*1a60*/  S2R R5, SR_TID.X ;  /* 0x0000000000057919 */ /* 0x000ee20000002100 */
[----:B------:R-:W4:Y:S03]  /*1a70*/  LDCU.64 UR4, c[0x0][0x390] ;  /* 0x00007200ff0477ac */ /* 0x000f260008000a00 */
[----:B------:R-:W-:Y:S01]  /*1a80*/  VIADD R6, R2, 0x80 ;  /* 0x0000008002067836 */ /* 0x000fe20000000000 */
[----:B----4-:R-:W-:Y:S01]  /*1a90*/  ULEA UR4, UP0, UR20, UR4, 0x2 ;  /* 0x0000000414047291 */ /* 0x010fe2000f8010ff */
[----:B--2---:R-:W-:-:S02]  /*1aa0*/  IMAD R2, R4, 0x200, R3 ;  /* 0x0000020004027824 */ /* 0x004fc400078e0203 */
[----:B------:R-:W-:Y:S01]  /*1ab0*/  IMAD.MOV R4, RZ, RZ, -R4 ;  /* 0x000000ffff047224 */ /* 0x000fe200078e0a04 */
[----:B------:R-:W-:Y:S01]  /*1ac0*/  ULEA.HI.X UR5, UR20, UR5, UR6, 0x2, UP0 ;  /* 0x0000000514057291 */ /* 0x000fe200080f1406 */
[----:B-1----:R-:W-:Y:S02]  /*1ad0*/  LEA R6, R7, R6, 0x18 ;  /* 0x0000000607067211 */ /* 0x002fe400078ec0ff */
[C---:B---3--:R-:W-:Y:S01]  /*1ae0*/  LEA R3, R5.reuse, UR7, 0x2 ;  /* 0x0000000705037c11 */ /* 0x048fe2000f8e10ff */
[----:B------:R-:W-:-:S04]  /*1af0*/  IMAD R2, R5, 0x4, R2 ;  /* 0x0000000405027824 */ /* 0x000fc800078e0202 */
[----:B------:R-:W-:Y:S01]  /*1b00*/  IMAD.IADD R7, R6, 0x1, R3 ;  /* 0x0000000106077824 */ /* 0x000fe200078e0203 */
[----:B------:R-:W-:-:S07]  /*1b10*/  IADD3 R6, PT, PT, R2, 0x80, R6 ;  /* 0x0000008002067810 */ /* 0x000fce0007ffe006 */
.L_x_24:
[----:B------:R-:W-:Y:S01]  /*1b20*/  ISETP.GE.AND P0, PT, R5, R0, PT ;  /* 0x000000000500720c */ /* 0x000fe20003f06270 */
[----:B------:R-:W-:Y:S02]  /*1b30*/  IMAD.U32 R2, RZ, RZ, UR4 ;  /* 0x00000004ff027e24 */ /* 0x000fe4000f8e00ff */
[----:B------:R-:W-:Y:S02]  /*1b40*/  IMAD.U32 R3, RZ, RZ, UR5 ;  /* 0x00000005ff037e24 */ /* 0x000fe4000f8e00ff */
[----:B------:R-:W-:-:S08]  /*1b50*/  VIADD R4, R4, 0x1 ;  /* 0x0000000104047836 */ /* 0x000fd00000000000 */
[----:B------:R1:W-:Y:S01]  /*1b60*/  @!P0 LDS R8, [R7] ;  /* 0x0000000007088984 */ /* 0x0003e20000000800 */
[----:B------:R-:W-:-:S03]  /*1b70*/  @!P0 IMAD.WIDE R2, R5, 0x4, R2 ;  /* 0x0000000405028825 */ /* 0x000fc600078e0202 */
[----:B------:R2:W3:Y:S01]  /*1b80*/  @!P0 LDS R9, [R6] ;  /* 0x0000000006098984 */ /* 0x0004e20000000800 */
[----:B------:R-:W-:Y:S01]  /*1b90*/  VIADD R5, R5, 0x80 ;  /* 0x0000008005057836 */ /* 0x000fe20000000000 */
[----:B-1----:R-:W-:Y:S01]  /*1ba0*/  IADD3 R7, PT, PT, R7, 0x200, RZ ;  /* 0x0000020007077810 */ /* 0x002fe20007ffe0ff */
[----:B--2---:R-:W-:Y:S02]  /*1bb0*/  VIADD R6, R6, 0x200 ;  /* 0x0000020006067836 */ /* 0x004fe40000000000 */
[----:B---3--:R-:W-:-:S05]  /*1bc0*/  @!P0 FADD R9, R8, R9 ;  /* 0x0000000908098221 */ /* 0x008fca0000000000 */
[----:B------:R1:W-:Y:S01]  /*1bd0*/  @!P0 STG.E desc[UR22][R2.64], R9 ;  /* 0x0000000902008986 */ /* 0x0003e2000c101916 */
[----:B------:R-:W-:-:S13]  /*1be0*/  ISETP.NE.AND P0, PT, R4, RZ, PT ;  /* 0x000000ff0400720c */ /* 0x000fda0003f05270 */
[----:B-1----:R-:W-:Y:S05]  /*1bf0*/  @P0 BRA `(.L_x_24) ;  /* 0xfffffffc00c80947 */ /* 0x002fea000383ffff */
[----:B------:R-:W-:Y:S05]  /*1c00*/  EXIT ;  /* 0x000000000000794d */ /* 0x000fea0003800000 */
.L_x_23:
        /* <DEDUP_REMOVED lines=19> */
.L_x_25:
[----:B-1----:R-:W-:Y:S01]  /*1d40*/  LDS R7, [R6] ;  /* 0x0000000006077984 */ /* 0x002fe20000000800 */
[----:B------:R-:W-:Y:S01]  /*1d50*/  IADD3 R0, PT, PT, R0, 0x1, RZ ;  /* 0x0000000100007810 */ /* 0x000fe20007ffe0ff */
[----:B------:R-:W-:Y:S02]  /*1d60*/  IMAD.U32 R2, RZ, RZ, UR4 ;  /* 0x00000004ff027e24 */ /* 0x000fe4000f8e00ff */
[----:B------:R-:W1:Y:S01]  /*1d70*/  LDS R8, [R4] ;  /* 0x0000000004087984 */ /* 0x000e620000000800 */
[----:B------:R-:W-:Y:S01]  /*1d80*/  ISETP.NE.AND P0, PT, R0, RZ, PT ;  /* 0x000000ff0000720c */ /* 0x000fe20003f05270 */
[----:B------:R-:W-:Y:S02]  /*1d90*/  IMAD.U32 R3, RZ, RZ, UR5 ;  /* 0x00000005ff037e24 */ /* 0x000fe4000f8e00ff */
[----:B------:R-:W-:-:S04]  /*1da0*/  IMAD.WIDE R2, R5, 0x4, R2 ;  /* 0x0000000405027825 */ /* 0x000fc800078e0202 */
[----:B-1----:R-:W-:-:S05]  /*1db0*/  FADD R7, R7, R8 ;  /* 0x0000000807077221 */ /* 0x002fca0000000000 */
[----:B------:R1:W-:Y:S01]  /*1dc0*/  STG.E desc[UR22][R2.64], R7 ;  /* 0x0000000702007986 */ /* 0x0003e2000c101916 */
[----:B------:R-:W-:Y:S05]  /*1dd0*/  @!P0 EXIT ;  /* 0x000000000000894d */ /* 0x000fea0003800000 */
[----:B------:R-:W-:Y:S02]  /*1de0*/  VIADD R4, R4, 0x200 ;  /* 0x0000020004047836 */ /* 0x000fe40000000000 */
[----:B------:R-:W-:Y:S02]  /*1df0*/  VIADD R6, R6, 0x200 ;  /* 0x0000020006067836 */ /* 0x000fe40000000000 */
[----:B------:R-:W-:Y:S01]  /*1e00*/  VIADD R5, R5, 0x80 ;  /* 0x0000008005057836 */ /* 0x000fe20000000000 */
[----:B------:R-:W-:Y:S06]  /*1e10*/  BRA `(.L_x_25) ;  /* 0xfffffffc00c87947 */ /* 0x000fec000383ffff */
        .weak           $__internal_0_$__cuda_sm20_div_u64
        .type           $__internal_0_$__cuda_sm20_div_u64,@function
        .size           $__internal_0_$__cuda_sm20_div_u64,(.L_x_59 - $__internal_0_$__cuda_sm20_div_u64)
$__internal_0_$__cuda_sm20_div_u64:
[----:B------:R-:W-:Y:S02]  /*1e20*/  IMAD.MOV.U32 R16, RZ, RZ, R8 ;  /* 0x000000ffff107224 */ /* 0x000fe400078e0008 */
[----:B------:R-:W-:-:S04]  /*1e30*/  IMAD.U32 R17, RZ, RZ, UR4 ;  /* 0x00000004ff117e24 */ /* 0x000fc8000f8e00ff */
[----:B------:R-:W1:Y:S08]  /*1e40*/  I2F.U64.RP R16, R16 ;  /* 0x0000001000107312 */ /* 0x000e700000309000 */
[----:B-1----:R-:W1:Y:S02]  /*1e50*/  MUFU.RCP R10, R16 ;  /* 0x00000010000a7308 */ /* 0x002e640000001000 */
[----:B-1----:R-:W-:-:S06]  /*1e60*/  VIADD R10, R10, 0x1ffffffe ;  /* 0x1ffffffe0a0a7836 */ /* 0x002fcc0000000000 */
[----:B------:R-:W1:Y:S02]  /*1e70*/  F2I.U64.TRUNC R10, R10 ;  /* 0x0000000a000a7311 */ /* 0x000e64000020d800 */
[----:B-1----:R-:W-:-:S04]  /*1e80*/  IMAD.WIDE.U32 R12, R10, R8, RZ ;  /* 0x000000080a0c7225 */ /* 0x002fc800078e00ff */
[----:B------:R-:W-:Y:S01]  /*1e90*/  IMAD R13, R10, UR4, R13 ;  /* 0x000000040a0d7c24 */ /* 0x000fe2000f8e020d */
[----:B------:R-:W-:-:S03]  /*1ea0*/  IADD3 R19, P0, PT, RZ, -R12, RZ ;  /* 0x8000000cff137210 */ /* 0x000fc60007f1e0ff */
[----:B------:R-:W-:Y:S02]  /*1eb0*/  IMAD R13, R11, R8, R13 ;  /* 0x000000080b0d7224 */ /* 0x000fe400078e020d */
[----:B------:R-:W-:-:S04]  /*1ec0*/  IMAD.HI.U32 R12, R10, R19, RZ ;  /* 0x000000130a0c7227 */ /* 0x000fc800078e00ff */
[----:B------:R-:W-:Y:S02]  /*1ed0*/  IMAD.X R21, RZ, RZ, ~R13, P0 ;  /* 0x000000ffff157224 */ /* 0x000fe400000e0e0d */
[----:B------:R-:W-:Y:S02]  /*1ee0*/  IMAD.MOV.U32 R13, RZ, RZ, R10 ;  /* 0x000000ffff0d7224 */ /* 0x000fe400078e000a */
[-C--:B------:R-:W-:Y:S02]  /*1ef0*/  IMAD R17, R11, R21.reuse, RZ ;  /* 0x000000150b117224 */ /* 0x080fe400078e02ff */
[----:B------:R-:W-:-:S04]  /*1f00*/  IMAD.WIDE.U32 R12, P0, R10, R21, R12 ;  /* 0x000000150a0c7225 */ /* 0x000fc8000780000c */
[----:B------:R-:W-:-:S04]  /*1f10*/  IMAD.HI.U32 R21, R11, R21, RZ ;  /* 0x000000150b157227 */ /* 0x000fc800078e00ff */
[----:B------:R-:W-:-:S05]  /*1f20*/  IMAD.HI.U32 R12, P1, R11, R19, R12 ;  /* 0x000000130b0c7227 */ /* 0x000fca000782000c */
[----:B------:R-:W-:Y:S01]  /*1f30*/  IADD3 R13, P2, PT, R17, R12, RZ ;  /* 0x0000000c110d7210 */ /* 0x000fe20007f5e0ff */
[----:B------:R-:W-:-:S04]  /*1f40*/  IMAD.X R12, R21, 0x1, R11, P0 ;  /* 0x00000001150c7824 */ /* 0x000fc800000e060b */
[----:B------:R-:W-:Y:S01]  /*1f50*/  IMAD.WIDE.U32 R10, R13, R8, RZ ;  /* 0x000000080d0a7225 */ /* 0x000fe200078e00ff */
[----:B------:R-:W-:-:S03]  /*1f60*/  IADD3.X R17, PT, PT, RZ, RZ, R12, P2, P1 ;  /* 0x000000ffff117210 */ /* 0x000fc600017e240c */
[----:B------:R-:W-:Y:S01]  /*1f70*/  IMAD R11, R13, UR4, R11 ;  /* 0x000000040d0b7c24 */ /* 0x000fe2000f8e020b */
[----:B------:R-:W-:-:S03]  /*1f80*/  IADD3 R19, P0, PT, RZ, -R10, RZ ;  /* 0x8000000aff137210 */ /* 0x000fc60007f1e0ff */
[----:B------:R-:W-:Y:S02]  /*1f90*/  IMAD R11, R17, R8, R11 ;  /* 0x00000008110b7224 */ /* 0x000fe400078e020b */
[----:B------:R-:W-:-:S03]  /*1fa0*/  IMAD.HI.U32 R12, R13, R19, RZ ;  /* 0x000000130d0c7227 */ /* 0x000fc600078e00ff */
[----:B------:R-:W-:-:S05]  /*1fb0*/  IADD3.X R10, PT, PT, RZ, ~R11, RZ, P0, !PT ;  /* 0x8000000bff0a7210 */ /* 0x000fca00007fe4ff */
[----:B------:R-:W-:-:S04]  /*1fc0*/  IMAD.WIDE.U32 R12, P0, R13, R10, R12 ;  /* 0x0000000a0d0c7225 */ /* 0x000fc8000780000c */
[C---:B------:R-:W-:Y:S02]  /*1fd0*/  IMAD R11, R17.reuse, R10, RZ ;  /* 0x0000000a110b7224 */ /* 0x040fe400078e02ff */
[----:B------:R-:W-:-:S04]  /*1fe0*/  IMAD.HI.U32 R12, P1, R17, R19, R12 ;  /* 0x00000013110c7227 */ /* 0x000fc8000782000c */
[----:B------:R-:W-:Y:S01]  /*1ff0*/  IMAD.HI.U32 R10, R17, R10, RZ ;  /* 0x0000000a110a7227 */ /* 0x000fe200078e00ff */
[----:B------:R-:W-:-:S03]  /*2000*/  IADD3 R12, P2, PT, R11, R12, RZ ;  /* 0x0000000c0b0c7210 */ /* 0x000fc60007f5e0ff */
[----:B------:R-:W-:Y:S02]  /*2010*/  IMAD.X R17, R10, 0x1, R17, P0 ;  /* 0x000000010a117824 */ /* 0x000fe400000e0611 */
[----:B------:R-:W-:-:S03]  /*2020*/  IMAD.HI.U32 R10, R12, R9, RZ ;  /* 0x000000090c0a7227 */ /* 0x000fc600078e00ff */
[----:B------:R-:W-:Y:S01]  /*2030*/  IADD3.X R16, PT, PT, RZ, RZ, R17, P2, P1 ;  /* 0x000000ffff107210 */ /* 0x000fe200017e2411 */
[----:B------:R-:W-:Y:S02]  /*2040*/  IMAD.MOV.U32 R11, RZ, RZ, RZ ;  /* 0x000000ffff0b7224 */ /* 0x000fe400078e00ff */
[----:B------:R-:W-:-:S04]  /*2050*/  IMAD.WIDE.U32 R10, R12, R15, R10 ;  /* 0x0000000f0c0a7225 */ /* 0x000fc800078e000a */
[C---:B------:R-:W-:Y:S02]  /*2060*/  IMAD R13, R16.reuse, R15, RZ ;  /* 0x0000000f100d7224 */ /* 0x040fe400078e02ff */
[----:B------:R-:W-:-:S04]  /*2070*/  IMAD.HI.U32 R10, P0, R16, R9, R10 ;  /* 0x00000009100a7227 */ /* 0x000fc8000780000a */
[----:B------:R-:W-:Y:S01]  /*2080*/  IMAD.HI.U32 R12, R16, R15, RZ ;  /* 0x0000000f100c7227 */ /* 0x000fe200078e00ff */
[----:B------:R-:W-:-:S03]  /*2090*/  IADD3 R13, P1, PT, R13, R10, RZ ;  /* 0x0000000a0d0d7210 */ /* 0x000fc60007f3e0ff */
[----:B------:R-:W-:Y:S02]  /*20a0*/  IMAD.X R12, RZ, RZ, R12, P0 ;  /* 0x000000ffff0c7224 */ /* 0x000fe400000e060c */
[----:B------:R-:W-:-:S04]  /*20b0*/  IMAD.WIDE.U32 R10, R13, R8, RZ ;  /* 0x000000080d0a7225 */ /* 0x000fc800078e00ff */
[----:B------:R-:W-:Y:S01]  /*20c0*/  IMAD.X R17, RZ, RZ, R12, P1 ;  /* 0x000000ffff117224 */ /* 0x000fe200008e060c */
[----:B------:R-:W-:Y:S01]  /*20d0*/  IADD3 R19, P1, PT, -R10, R9, RZ ;  /* 0x000000090a137210 */ /* 0x000fe20007f3e1ff */
[----:B------:R-:W-:-:S03]  /*20e0*/  IMAD R11, R13, UR4, R11 ;  /* 0x000000040d0b7c24 */ /* 0x000fc6000f8e020b */
[-C--:B------:R-:W-:Y:S01]  /*20f0*/  ISETP.GE.U32.AND P0, PT, R19, R8.reuse, PT ;  /* 0x000000081300720c */ /* 0x080fe20003f06070 */
[----:B------:R-:W-:-:S04]  /*2100*/  IMAD R10, R17, R8, R11 ;  /* 0x00000008110a7224 */ /* 0x000fc800078e020b */
[----:B------:R-:W-:Y:S01]  /*2110*/  IMAD.X R16, R15, 0x1, ~R10, P1 ;  /* 0x000000010f107824 */ /* 0x000fe200008e0e0a */
[----:B------:R-:W-:Y:S01]  /*2120*/  IADD3 R10, P2, PT, R13, 0x1, RZ ;  /* 0x000000010d0a7810 */ /* 0x000fe20007f5e0ff */
[----:B------:R-:W-:Y:S01]  /*2130*/  IMAD.MOV.U32 R15, RZ, RZ, 0x0 ;  /* 0x00000000ff0f7424 */ /* 0x000fe200078e00ff */
[-C--:B------:R-:W-:Y:S02]  /*2140*/  IADD3 R9, P1, PT, -R8, R19.reuse, RZ ;  /* 0x0000001308097210 */ /* 0x080fe40007f3e1ff */
[C---:B------:R-:W-:Y:S01]  /*2150*/  ISETP.GE.U32.AND.EX P0, PT, R16.reuse, UR4, PT, P0 ;  /* 0x0000000410007c0c */ /* 0x040fe2000bf06100 */
[----:B------:R-:W-:Y:S01]  /*2160*/  IMAD.X R12, RZ, RZ, R17, P2 ;  /* 0x000000ffff0c7224 */ /* 0x000fe200010e0611 */
[----:B------:R-:W-:Y:S02]  /*2170*/  IADD3.X R11, PT, PT, R16, ~UR4, RZ, P1, !PT ;  /* 0x80000004100b7c10 */ /* 0x000fe40008ffe4ff */
[----:B------:R-:W-:Y:S02]  /*2180*/  SEL R9, R9, R19, P0 ;  /* 0x0000001309097207 */ /* 0x000fe40000000000 */
[----:B------:R-:W-:-:S02]  /*2190*/  SEL R13, R10, R13, P0 ;  /* 0x0000000d0a0d7207 */ /* 0x000fc40000000000 */
[----:B------:R-:W-:Y:S02]  /*21a0*/  SEL R11, R11, R16, P0 ;  /* 0x000000100b0b7207 */ /* 0x000fe40000000000 */
[----:B------:R-:W-:Y:S02]  /*21b0*/  SEL R12, R12, R17, P0 ;  /* 0x000000110c0c7207 */ /* 0x000fe40000000000 */
[----:B------:R-:W-:Y:S02]  /*21c0*/  ISETP.GE.U32.AND P0, PT, R9, R8, PT ;  /* 0x000000080900720c */ /* 0x000fe40003f06070 */
[----:B------:R-:W-:Y:S02]  /*21d0*/  IADD3 R10, P2, PT, R13, 0x1, RZ ;  /* 0x000000010d0a7810 */ /* 0x000fe40007f5e0ff */
[----:B------:R-:W-:Y:S02]  /*21e0*/  ISETP.GE.U32.AND.EX P0, PT, R11, UR4, PT, P0 ;  /* 0x000000040b007c0c */ /* 0x000fe4000bf06100 */
[----:B------:R-:W-:Y:S01]  /*21f0*/  ISETP.NE.U32.AND P1, PT, R8, RZ, PT ;  /* 0x000000ff0800720c */ /* 0x000fe20003f25070 */
[----:B------:R-:W-:Y:S01]  /*2200*/  IMAD.X R11, RZ, RZ, R12, P2 ;  /* 0x000000ffff0b7224 */ /* 0x000fe200010e060c */
[----:B------:R-:W-:-:S02]  /*2210*/  SEL R10, R10, R13, P0 ;  /* 0x0000000d0a0a7207 */ /* 0x000fc40000000000 */
[----:B------:R-:W-:Y:S02]  /*2220*/  ISETP.NE.AND.EX P1, PT, RZ, UR4, PT, P1 ;  /* 0x00000004ff007c0c */ /* 0x000fe4000bf25310 */
[----:B------:R-:W-:Y:S02]  /*2230*/  SEL R11, R11, R12, P0 ;  /* 0x0000000c0b0b7207 */ /* 0x000fe40000000000 */
[----:B------:R-:W-:Y:S02]  /*2240*/  SEL R10, R10, 0xffffffff, P1 ;  /* 0xffffffff0a0a7807 */ /* 0x000fe40000800000 */
[----:B------:R-:W-:Y:S01]  /*2250*/  SEL R11, R11, 0xffffffff, P1 ;  /* 0xffffffff0b0b7807 */ /* 0x000fe20000800000 */
[----:B------:R-:W-:Y:S06]  /*2260*/  RET.REL.NODEC R14 `(_ZN3cub18CUB_300001_SM_10006detail9transform16transform_kernelINS2_10policy_hubILb0EN4cuda3std3__45tupleIJN6thrust24THRUST_300001_SM_1000_NS6detail15normal_iteratorINSA_10device_ptrIfEEEESF_EEEE10policy1000ElNS7_4plusIfEESF_JPfSL_EEEvT0_iT1_T2_DpNS2_10kernel_argIT3_EE) ;  /* 0xffffffdc0e647950 */ /* 0x000fec0003c3ffff */
.L_x_26:
[----:B------:R-:W-:-:S00]  /*2270*/  BRA `(.L_x_26) ;  /* 0xfffffffc00fc7947 */ /* 0x000fc0000383ffff */
[----:B------:R-:W-:-:S00]  /*2280*/  NOP ;  /* 0x0000000000007918 */ /* 0x000fc00000000000 */
[----:B------:R-:W-:-:S00]  /*2290*/  NOP ;  /* 0x0000000000007918 */ /* 0x000fc00000000000 */
[----:B------:R-:W-:-:S00]  /*22a0*/  NOP ;  /* 0x0000000000007918 */ /* 0x000fc00000000000 */
[----:B------:R-:W-:-:S00]  /*22b0*/  NOP ;  /* 0x0000000000007918 */ /* 0x000fc00000000000 */
[----:B------:R-:W-:-:S00]  /*22c0*/  NOP ;  /* 0x0000000000007918 */ /* 0x000fc00000000000 */
[----:B------:R-:W-:-:S00]  /*22d0*/  NOP ;  /* 0x0000000000007918 */ /* 0x000fc00000000000 */
[----:B------:R-:W-:-:S00]  /*22e0*/  NOP ;  /* 0x0000000000007918 */ /* 0x000fc00000000000 */
[----:B------:R-:W-:-:S00]  /*22f0*/  NOP ;  /* 0x0000000000007918 */ /* 0x000fc00000000000 */
.L_x_59:


//--------------------- .text._ZN3cub18CUB_300001_SM_10006detail9transform16transform_kernelINS2_10policy_hubILb0EN4cuda3std3__45tupleIJN6thrust24THRUST_300001_SM_1000_NS6detail15normal_iteratorINSA_10device_ptrIfEEEESF_EEEE10policy1000EiNS7_4plusIfEESF_JPfSL_EEEvT0_iT1_T2_DpNS2_10kernel_argIT3_EE --------------------------
	.section	.text._ZN3cub18CUB_300001_SM_10006detail9transform16transform_kernelINS2_10policy_hubILb0EN4cuda3std3__45tupleIJN6thrust24THRUST_300001_SM_1000_NS6detail15normal_iteratorINSA_10device_ptrIfEEEESF_EEEE10policy1000EiNS7_4plusIfEESF_JPfSL_EEEvT0_iT1_T2_DpNS2_10kernel_argIT3_EE,"ax",@progbits
	.align	128
        .global         _ZN3cub18CUB_300001_SM_10006detail9transform16transform_kernelINS2_10policy_hubILb0EN4cuda3std3__45tupleIJN6thrust24THRUST_300001_SM_1000_NS6detail15normal_iteratorINSA_10device_ptrIfEEEESF_EEEE10policy1000EiNS7_4plusIfEESF_JPfSL_EEEvT0_iT1_T2_DpNS2_10kernel_argIT3_EE
        .type           _ZN3cub18CUB_300001_SM_10006detail9transform16transform_kernelINS2_10policy_hubILb0EN4cuda3std3__45tupleIJN6thrust24THRUST_300001_SM_1000_NS6detail15normal_iteratorINSA_10device_ptrIfEEEESF_EEEE10policy1000EiNS7_4plusIfEESF_JPfSL_EEEvT0_iT1_T2_DpNS2_10kernel_argIT3_EE,@function
        .size           _ZN3cub18CUB_300001_SM_10006detail9transform16transform_kernelINS2_10policy_hubILb0EN4cuda3std3__45tupleIJN6thrust24THRUST_300001_SM_1000_NS6detail15normal_iteratorINSA_10device_ptrIfEEEESF_EEEE10policy1000EiNS7_4plusIfEESF_JPfSL_EEEvT0_iT1_T2_DpNS2_10kernel_argIT3_EE,(.L_x_60 - _ZN3cub18CUB_300001_SM_10006detail9transform16transform_kernelINS2_10policy_hubILb0EN4cuda3std3__45tupleIJN6thrust24THRUST_300001_SM_1000_NS6detail15normal_iteratorINSA_10device_ptrIfEEEESF_EEEE10policy1000EiNS7_4plusIfEESF_JPfSL_EEEvT0_iT1_T2_DpNS2_10kernel_argIT3_EE)
        .other          _ZN3cub18CUB_300001_SM_10006detail9transform16transform_kernelINS2_10policy_hubILb0EN4cuda3std3__45tupleIJN6thrust24THRUST_300001_SM_1000_NS6detail15normal_iteratorINSA_10device_ptrIfEEEESF_EEEE10policy1000EiNS7_4plusIfEESF_JPfSL_EEEvT0_iT1_T2_DpNS2_10kernel_argIT3_EE,@"STO_CUDA_ENTRY STV_DEFAULT"
_ZN3cub18CUB_300001_SM_10006detail9transform16transform_kernelINS2_10policy_hubILb0EN4cuda3std3__45tupleIJN6thrust24THRUST_300001_SM_1000_NS6detail15normal_iteratorINSA_10device_ptrIfEEEESF_EEEE10policy1000EiNS7_4plusIfEESF_JPfSL_EEEvT0_iT1_T2_DpNS2_10kernel_argIT3_EE:
.text._ZN3cub18CUB_300001_SM_10006detail9transform16transform_kernelINS2_10policy_hubILb0EN4cuda3std3__45tupleIJN6thrust24THRUST_300001_SM_1000_NS6detail15normal_iteratorINSA_10device_ptrIfEEEESF_EEEE10policy1000EiNS7_4plusIfEESF_JPfSL_EEEvT0_iT1_T2_DpNS2_10kernel_argIT3_EE:
[----:B------:R-:W-:Y:S08]  /*0000*/  LDC R1, c[0x0][0x37c] ;  /* 0x0000df00ff017b82 */ /* 0x000ff00000000800 */
[----:B------:R-:W1:Y:S01]  /*0010*/  S2UR UR5, SR_CTAID.X ;  /* 0x00000000000579c3 */ /* 0x000e620000002500 */
[----:B------:R-:W2:Y:S01]  /*0020*/  LDCU UR7, c[0x0][0x370] ;  /* 0x00006e00ff0777ac */ /* 0x000ea20008000800 */
[----:B------:R-:W3:Y:S01]  /*0030*/  LDCU.64 UR16, c[0x0][0x380] ;  /* 0x00007000ff1077ac */ /* 0x000ee20008000a00 */
[----:B------:R-:W4:Y:S01]  /*0040*/  LDCU.64 UR20, c[0x0][0x358] ;  /* 0x00006b00ff1477ac */ /* 0x000f220008000a00 */
[----:B---3--:R-:W-:-:S02]  /*0050*/  USHF.L.U32 UR24, UR17, 0x7, URZ ;  /* 0x0000000711187899 */ /* 0x008fc400080006ff */
[----:B-1----:R-:W-:Y:S02]  /*0060*/  UIADD3 UR4, UPT, UPT, UR5, 0x2, URZ ;  /* 0x0000000205047890 */ /* 0x002fe4000fffe0ff */
[----:B------:R-:W-:Y:S02]  /*0070*/  UIMAD UR22, UR24, UR5, URZ ;  /* 0x00000005181672a4 */ /* 0x000fe4000f8e02ff */
[----:B--2---:R-:W-:Y:S02]  /*0080*/  UISETP.GE.U32.AND UP0, UPT, UR4, UR7, UPT ;  /* 0x000000070400728c */ /* 0x004fe4000bf06070 */
[----:B------:R-:W-:Y:S02]  /*0090*/  UIADD3 UR6, UPT, UPT, -UR22, UR16, URZ ;  /* 0x0000001016067290 */ /* 0x000fe4000fffe1ff */
[----:B------:R-:W-:Y:S02]  /*00a0*/  UISETP.EQ.OR UP0, UPT, UR5, URZ, UP0 ;  /* 0x000000ff0500728c */ /* 0x000fe40008702670 */
[----:B------:R-:W-:-:S04]  /*00b0*/  UISETP.LT.AND UP1, UPT, UR24, UR6, UPT ;  /* 0x000000061800728c */ /* 0x000fc8000bf21270 */
[----:B------:R-:W-:-:S03]  /*00c0*/  USEL UR23, UR24, UR6, UP1 ;  /* 0x0000000618177287 */ /* 0x000fc60008800000 */
[----:B----4-:R-:W-:Y:S09]  /*00d0*/  BRA.U UP0, `(.L_x_27) ;  /* 0x0000000100dc7547 */ /* 0x010ff2000b800000 */
        /* <DEDUP_REMOVED lines=20> */
[----:B------:R-:W-:Y:S02]  /*0220*/  ULOP3.LUT UR13, UR13, 0xfffffff0, URZ, 0xc0, !UPT ;  /* 0xfffffff00d0d7892 */ /* 0x000fe4000f8ec0ff */
[----:B------:R-:W-:Y:S02]  /*0230*/  ULOP3.LUT UR12, UR12, 0xfffffff0, URZ, 0xc0, !UPT ;  /* 0xfffffff00c0c7892 */ /* 0x000fe4000f8ec0ff */
[----:B------:R-:W-:Y:S02]  /*0240*/  ULEA UR14, UR16, UR14, 0x18 ;  /* 0x0000000e100e7291 */ /* 0x000fe4000f8ec0ff */
[----:B------:R-:W-:Y:S01]  /*0250*/  USHF.R.U32.HI UR7, URZ, 0x4, UR13 ;  /* 0x00000004ff077899 */ /* 0x000fe2000801160d */
        /* <DEDUP_REMOVED lines=8> */
[----:B------:R-:W-:-:S02]  /*02e0*/  UIADD3 UR13, UPT, UPT, UR13, UR12, URZ ;  /* 0x0000000c0d0d7290 */ /* 0x000fc4000fffe0ff */
[----:B------:R-:W-:Y:S02]  /*02f0*/  ULEA UR16, UR17, UR14, 0x9 ;  /* 0x0000000e11107291 */ /* 0x000fe4000f8e48ff */
[----:B------:R-:W-:Y:S02]  /*0300*/  USHF.R.U32.HI UR12, URZ, 0x4, UR12 ;  /* 0x00000004ff0c7899 */ /* 0x000fe4000801160c */
[----:B----4-:R-:W-:Y:S01]  /*0310*/  UIMAD.WIDE UR4, UR22, 0x4, UR4 ;  /* 0x00000004160478a5 */ /* 0x010fe2000f8e0204 */
[----:B------:R-:W-:Y:S01]  /*0320*/  IMAD.U32 R0, RZ, RZ, UR13 ;  /* 0x0000000dff007e24 */ /* 0x000fe2000f8e00ff */
[----:B------:R-:W-:Y:S02]  /*0330*/  UPRMT UR7, UR7, 0x5410, URZ ;  /* 0x0000541007077896 */ /* 0x000fe400080000ff */
[----:B--2---:R-:W-:Y:S02]  /*0340*/  UIMAD.WIDE UR8, UR22, 0x4, UR8 ;  /* 0x00000004160878a5 */ /* 0x004fe4000f8e0208 */
[----:B------:R-:W-:-:S02]  /*0350*/  UIADD3 UR18, UPT, UPT, UR16, 0x80, URZ ;  /* 0x0000008010127890 */ /* 0x000fc4000fffe0ff */
[----:B------:R-:W-:Y:S01]  /*0360*/  UPRMT UR12, UR12, 0x5410, URZ ;  /* 0x000054100c0c7896 */ /* 0x000fe200080000ff */
[----:B------:R-:W-:Y:S02]  /*0370*/  UMOV UR19, UR15 ;  /* 0x0000000f00137c82 */ /* 0x000fe40008000000 */
[----:B---3--:R1:W-:Y:S06]  /*0380*/  UBLKCP.S.G [UR14], [UR4], UR7 ;  /* 0x0000000e040073ba */ /* 0x0083ec0008000207 */
[----:B------:R1:W-:Y:S01]  /*0390*/  UBLKCP.S.G [UR18], [UR8], UR12 ;  /* 0x00000012080073ba */ /* 0x0003e2000800020c */
[----:B------:R1:W-:Y:S01]  /*03a0*/  SYNCS.ARRIVE.TRANS64 RZ, [UR15], R0 ;  /* 0x00000000ffff79a7 */ /* 0x0003e2000800000f */
[----:B------:R-:W-:Y:S01]  /*03b0*/  NOP ;  /* 0x0000000000007918 */ /* 0x000fe20000000000 */
.L_x_29:
[----:B-1----:R-:W-:Y:S05]  /*03c0*/  BSYNC.RECONVERGENT B0 ;  /* 0x0000000000007941 */ /* 0x002fea0003800200 */
.L_x_28:
[----:B------:R-:W1:Y:S08]  /*03d0*/  S2UR UR5, SR_CgaCtaId ;  /* 0x00000000000579c3 */ /* 0x000e700000008800 */
[----:B------:R-:W-:Y:S01]  /*03e0*/  BAR.SYNC.DEFER_BLOCKING 0x0 ;  /* 0x0000000000007b1d */ /* 0x000fe20000010000 */
[----:B------:R-:W-:-:S05]  /*03f0*/  SHF.L.U32 R0, RZ, 0x1f, RZ ;  /* 0x0000001fff007819 */ /* 0x000fca00000006ff */
[----:B------:R-:W-:Y:S02]  /*0400*/  UMOV UR4, 0x400 ;  /* 0x0000040000047882 */ /* 0x000fe40000000000 */
[----:B-1----:R-:W-:-:S12]  /*0410*/  ULEA UR4, UR5, UR4, 0x18 ;  /* 0x0000000405047291 */ /* 0x002fd8000f8ec0ff */
.L_x_30:
[----:B------:R-:W1:Y:S02]  /*0420*/  SYNCS.PHASECHK.TRANS64.TRYWAIT P0, [UR4], R0 ;  /* 0x00000000ff0075a7 */ /* 0x000e640008001104 */
[----:B-1----:R-:W-:Y:S05]  /*0430*/  @!P0 BRA `(.L_x_30) ;  /* 0xfffffffc00f88947 */ /* 0x002fea000383ffff */
[----:B------:R-:W-:Y:S05]  /*0440*/  BRA `(.L_x_31) ;  /* 0x0000001400687947 */ /* 0x000fea0003800000 */
.L_x_27:
[----:B------:R-:W1:Y:S01]  /*0450*/  S2R R2, SR_TID.Y ;  /* 0x0000000000027919 */ /* 0x000e620000002200 */
[----:B------:R-:W2:Y:S01]  /*0460*/  LDCU UR10, c[0x0][0x360] ;  /* 0x00006c00ff0a77ac */ /* 0x000ea20008000800 */
[----:B------:R-:W-:Y:S01]  /*0470*/  BSSY.RECONVERGENT B0, `(.L_x_32) ;  /* 0x00000b1000007945 */ /* 0x000fe20003800200 */
[----:B------:R-:W1:Y:S01]  /*0480*/  S2R R3, SR_TID.Z ;  /* 0x0000000000037919 */ /* 0x000e620000002300 */
[----:B------:R-:W2:Y:S01]  /*0490*/  LDCU UR11, c[0x0][0x364] ;  /* 0x00006c80ff0b77ac */ /* 0x000ea20008000800 */
[----:B------:R-:W3:Y:S01]  /*04a0*/  LDC R0, c[0x0][0x368] ;  /* 0x0000da00ff007b82 */ /* 0x000ee20000000800 */
[----:B------:R-:W4:Y:S01]  /*04b0*/  S2R R5, SR_TID.X ;  /* 0x0000000000057919 */ /* 0x000f220000002100 */
[----:B------:R-:W-:Y:S02]  /*04c0*/  USHF.L.U32 UR4, UR23, 0x2, URZ ;  /* 0x0000000217047899 */ /* 0x000fe400080006ff */
[----:B------:R-:W-:Y:S02]  /*04d0*/  USHF.R.S32.HI UR12, URZ, 0x1f, UR22 ;  /* 0x0000001fff0c7899 */ /* 0x000fe40008011416 */
[----:B------:R-:W-:-:S04]  /*04e0*/  USHF.R.S32.HI UR5, URZ, 0x1f, UR4 ;  /* 0x0000001fff057899 */ /* 0x000fc80008011404 */
[----:B------:R-:W-:Y:S02]  /*04f0*/  USHF.R.U32.HI UR13, URZ, 0x2, UR5 ;  /* 0x00000002ff0d7899 */ /* 0x000fe40008011605 */
[----:B------:R-:W-:Y:S02]  /*0500*/  USHF.R.U64 UR7, UR4, 0x2, UR5 ;  /* 0x0000000204077899 */ /* 0x000fe40008001205 */
[----:B--2---:R-:W-:Y:S02]  /*0510*/  UIMAD UR4, UR10, UR11, URZ ;  /* 0x0000000b0a0472a4 */ /* 0x004fe4000f8e02ff */
[----:B-1----:R-:W-:Y:S02]  /*0520*/  IMAD R2, R3, UR11, R2 ;  /* 0x0000000b03027c24 */ /* 0x002fe4000f8e0202 */
[----:B------:R-:W-:Y:S02]  /*0530*/  IMAD.U32 R3, RZ, RZ, UR13 ;  /* 0x0000000dff037e24 */ /* 0x000fe4000f8e00ff */
[----:B----4-:R-:W-:-:S02]  /*0540*/  IMAD R2, R2, UR10, R5 ;  /* 0x0000000a02027c24 */ /* 0x010fc4000f8e0205 */
[----:B---3--:R-:W-:Y:S01]  /*0550*/  IMAD R5, R0, UR4, RZ ;  /* 0x0000000400057c24 */ /* 0x008fe2000f8e02ff */
[----:B------:R-:W-:Y:S02]  /*0560*/  UMOV UR4, URZ ;  /* 0x000000ff00047c82 */ /* 0x000fe40008000000 */
[----:B------:R-:W-:-:S04]  /*0570*/  ISETP.LT.U32.AND P0, PT, R2, UR7, PT ;  /* 0x0000000702007c0c */ /* 0x000fc8000bf01070 */
[----:B------:R-:W-:Y:S01]  /*0580*/  ISETP.GT.U32.AND.EX P0, PT, R3, RZ, PT, P0 ;  /* 0x000000ff0300720c */ /* 0x000fe20003f04100 */
[----:B------:R-:W-:-:S12]  /*0590*/  IMAD.MOV.U32 R3, RZ, RZ, RZ ;  /* 0x000000ffff037224 */ /* 0x000fd800078e00ff */
[----:B------:R-:W-:Y:S05]  /*05a0*/  @!P0 BRA `(.L_x_33) ;  /* 0x0000000800748947 */ /* 0x000fea0003800000 */
[----:B------:R-:W-:Y:S01]  /*05b0*/  IMAD.IADD R7, R5, 0x1, R2 ;  /* 0x0000000105077824 */ /* 0x000fe200078e0202 */
[----:B------:R-:W-:Y:S01]  /*05c0*/  MOV R6, UR7 ;  /* 0x0000000700067c02 */ /* 0x000fe20008000f00 */
[----:B------:R-:W-:Y:S01]  /*05d0*/  IMAD.U32 R4, RZ, RZ, UR13 ;  /* 0x0000000dff047e24 */ /* 0x000fe2000f8e00ff */
[----:B------:R-:W-:Y:S01]  /*05e0*/  BSSY.RECONVERGENT B1, `(.L_x_34) ;  /* 0x0000029000017945 */ /* 0x000fe20003800200 */
[----:B------:R-:W-:Y:S01]  /*05f0*/  IMAD.U32 R8, RZ, RZ, UR13 ;  /* 0x0000000dff087e24 */ /* 0x000fe2000f8e00ff */
[C---:B------:R-:W-:Y:S01]  /*0600*/  ISETP.LT.U32.AND P1, PT, R7.reuse, UR7, PT ;  /* 0x0000000707007c0c */ /* 0x040fe2000bf21070 */
[----:B------:R-:W-:Y:S01]  /*0610*/  IMAD.MOV.U32 R9, RZ, RZ, -0x1 ;  /* 0xffffffffff097424 */ /* 0x000fe200078e00ff */
[----:B------:R-:W-:Y:S02]  /*0620*/  ISETP.LT.U32.AND P0, PT, R7, UR7, PT ;  /* 0x0000000707007c0c */ /* 0x000fe4000bf01070 */
[----:B------:R-:W-:Y:S02]  /*0630*/  ISETP.GT.U32.AND.EX P1, PT, R4, RZ, PT, P1 ;  /* 0x000000ff0400720c */ /* 0x000fe40003f24110 */
[----:B------:R-:W-:Y:S01]  /*0640*/  ISETP.GT.U32.AND.EX P0, PT, R8, RZ, PT, P0 ;  /* 0x000000ff0800720c */ /* 0x000fe20003f04100 */
[----:B------:R-:W-:Y:S01]  /*0650*/  IMAD.U32 R8, RZ, RZ, UR13 ;  /* 0x0000000dff087e24 */ /* 0x000fe2000f8e00ff */
[----:B------:R-:W-:-:S02]  /*0660*/  SEL R6, R6, R7, P1 ;  /* 0x0000000706067207 */ /* 0x000fc40000800000 */
[----:B------:R-:W-:Y:S02]  /*0670*/  SEL R4, RZ, 0x1, !P0 ;  /* 0x00000001ff047807 */ /* 0x000fe40004000000 */
        /* <DEDUP_REMOVED lines=13> */
[----:B------:R-:W-:-:S04]  /*0750*/  IMAD.HI.U32 R7, R7, R9, R6 ;  /* 0x0000000907077227 */ /* 0x000fc800078e0006 */
[----:B------:R-:W-:Y:S02]  /*0760*/  IMAD.MOV.U32 R9, RZ, RZ, RZ ;  /* 0x000000ffff097224 */ /* 0x000fe400078e00ff */
[----:B------:R-:W-:-:S04]  /*0770*/  IMAD.HI.U32 R7, R7, R12, RZ ;  /* 0x0000000c07077227 */ /* 0x000fc800078e00ff */
[----:B------:R-:W-:-:S04]  /*0780*/  IMAD.MOV R10, RZ, RZ, -R7 ;  /* 0x000000ffff0a7224 */ /* 0x000fc800078e0a07 */
[----:B------:R-:W-:-:S05]  /*0790*/  IMAD R10, R5, R10, R12 ;  /* 0x0000000a050a7224 */ /* 0x000fca00078e020c */
[----:B------:R-:W-:-:S13]  /*07a0*/  ISETP.GE.U32.AND P0, PT, R10, R5, PT ;  /* 0x000000050a00720c */ /* 0x000fda0003f06070 */
[----:B------:R-:W-:Y:S01]  /*07b0*/  @P0 IADD3 R10, PT, PT, -R5, R10, RZ ;  /* 0x0000000a050a0210 */ /* 0x000fe20007ffe1ff */
[----:B------:R-:W-:-:S03]  /*07c0*/  @P0 VIADD R7, R7, 0x1 ;  /* 0x0000000107070836 */ /* 0x000fc60000000000 */
[----:B------:R-:W-:-:S13]  /*07d0*/  ISETP.GE.U32.AND P1, PT, R10, R5, PT ;  /* 0x000000050a00720c */ /* 0x000fda0003f26070 */
[----:B------:R-:W-:Y:S01]  /*07e0*/  @P1 VIADD R7, R7, 0x1 ;  /* 0x0000000107071836 */ /* 0x000fe20000000000 */
[----:B------:R-:W-:-:S05]  /*07f0*/  @!P2 LOP3.LUT R7, RZ, R5, RZ, 0x33, !PT ;  /* 0x00000005ff07a212 */ /* 0x000fca00078e33ff */
[----:B------:R-:W-:Y:S01]  /*0800*/  IMAD.MOV.U32 R8, RZ, RZ, R7 ;  /* 0x000000ffff087224 */ /* 0x000fe200078e0007 */
[----:B------:R-:W-:Y:S06]  /*0810*/  BRA `(.L_x_36) ;  /* 0x0000000000147947 */ /* 0x000fec0003800000 */
.L_x_35:
[----:B------:R-:W-:Y:S01]  /*0820*/  IMAD.MOV.U32 R9, RZ, RZ, R12 ;  /* 0x000000ffff097224 */ /* 0x000fe200078e000c */
[----:B------:R-:W-:-:S07]  /*0830*/  MOV R8, 0x850 ;  /* 0x0000085000087802 */ /* 0x000fce0000000f00 */
[----:B------:R-:W-:Y:S05]  /*0840*/  CALL.REL.NOINC `($__internal_1_$__cuda_sm20_div_u64) ;  /* 0x0000001400747944 */ /* 0x000fea0003c00000 */
[----:B------:R-:W-:Y:S01]  /*0850*/  IMAD.MOV.U32 R8, RZ, RZ, R6 ;  /* 0x000000ffff087224 */ /* 0x000fe200078e0006 */
[----:B------:R-:W-:-:S07]  /*0860*/  MOV R9, R7 ;  /* 0x0000000700097202 */ /* 0x000fce0000000f00 */
.L_x_36:
[----:B------:R-:W-:Y:S05]  /*0870*/  BSYNC.RECONVERGENT B1 ;  /* 0x0000000000017941 */ /* 0x000fea0003800200 */
.L_x_34:
[----:B------:R-:W-:Y:S01]  /*0880*/  IADD3 R12, P0, PT, R8, R4, RZ ;  /* 0x00000004080c7210 */ /* 0x000fe20007f1e0ff */
[----:B------:R-:W1:Y:S01]  /*0890*/  LDC R6, c[0x0][0x3a0] ;  /* 0x0000e800ff067b82 */ /* 0x000e620000000800 */
[----:B------:R-:W-:Y:S01]  /*08a0*/  BSSY.RECONVERGENT B1, `(.L_x_37) ;  /* 0x0000030000017945 */ /* 0x000fe20003800200 */
[----:B------:R-:W-:Y:S01]  /*08b0*/  IMAD.MOV.U32 R27, RZ, RZ, R2 ;  /* 0x000000ffff1b7224 */ /* 0x000fe200078e0002 */
[C---:B------:R-:W-:Y:S01]  /*08c0*/  LOP3.LUT R4, R12.reuse, 0x3, RZ, 0xc0, !PT ;  /* 0x000000030c047812 */ /* 0x040fe200078ec0ff */
[----:B------:R-:W-:Y:S01]  /*08d0*/  IMAD.X R8, RZ, RZ, R9, P0 ;  /* 0x000000ffff087224 */ /* 0x000fe200000e0609 */
[----:B------:R-:W-:Y:S02]  /*08e0*/  ISETP.GE.U32.AND P0, PT, R12, 0x3, PT ;  /* 0x000000030c00780c */ /* 0x000fe40003f06070 */
[----:B------:R-:W-:Y:S01]  /*08f0*/  ISETP.NE.U32.AND P1, PT, R4, 0x3, PT ;  /* 0x000000030400780c */ /* 0x000fe20003f25070 */
[----:B------:R-:W-:Y:S01]  /*0900*/  IMAD.MOV.U32 R4, RZ, RZ, R3 ;  /* 0x000000ffff047224 */ /* 0x000fe200078e0003 */
[----:B------:R-:W-:-:S02]  /*0910*/  ISETP.GE.U32.AND.EX P0, PT, R8, RZ, PT, P0 ;  /* 0x000000ff0800720c */ /* 0x000fc40003f06100 */
[----:B------:R-:W-:Y:S02]  /*0920*/  ISETP.NE.AND.EX P1, PT, RZ, RZ, PT, P1 ;  /* 0x000000ffff00720c */ /* 0x000fe40003f25310 */
[----:B-1----:R-:W-:-:S11]  /*0930*/  SHF.R.S32.HI R11, RZ, 0x1f, R6 ;  /* 0x0000001fff0b7819 */ /* 0x002fd60000011406 */
[----:B------:R-:W-:Y:S05]  /*0940*/  @!P1 BRA `(.L_x_38) ;  /* 0x0000000000949947 */ /* 0x000fea0003800000 */
[----:B------:R-:W1:Y:S01]  /*0950*/  S2UR UR8, SR_CgaCtaId ;  /* 0x00000000000879c3 */ /* 0x000e620000008800 */
[----:B------:R-:W2:Y:S01]  /*0960*/  LDCU.64 UR14, c[0x0][0x398] ;  /* 0x00007300ff0e77ac */ /* 0x000ea20008000a00 */
[----:B------:R-:W-:Y:S02]  /*0970*/  VIADD R12, R12, 0x1 ;  /* 0x000000010c0c7836 */ /* 0x000fe40000000000 */
[----:B------:R-:W-:Y:S01]  /*0980*/  IMAD R8, R0, UR11, RZ ;  /* 0x0000000b00087c24 */ /* 0x000fe2000f8e02ff */
[----:B------:R-:W-:Y:S01]  /*0990*/  USHF.L.U32 UR5, UR22, 0x2, URZ ;  /* 0x0000000216057899 */ /* 0x000fe200080006ff */
[----:B------:R-:W-:Y:S01]  /*09a0*/  IMAD.MOV.U32 R27, RZ, RZ, R2 ;  /* 0x000000ffff1b7224 */ /* 0x000fe200078e0002 */
[----:B------:R-:W-:Y:S01]  /*09b0*/  USHF.L.U64.HI UR9, UR22, 0x2, UR12 ;  /* 0x0000000216097899 */ /* 0x000fe2000801020c */
[----:B------:R-:W-:Y:S01]  /*09c0*/  LOP3.LUT R12, R12, 0x3, RZ, 0xc0, !PT ;  /* 0x000000030c0c7812 */ /* 0x000fe200078ec0ff */
[----:B------:R-:W-:Y:S02]  /*09d0*/  IMAD R10, R8, UR10, RZ ;  /* 0x0000000a080a7c24 */ /* 0x000fe4000f8e02ff */
[----:B------:R-:W-:Y:S01]  /*09e0*/  LEA R7, P1, R2, UR5, 0x2 ;  /* 0x0000000502077c11 */ /* 0x000fe2000f8210ff */
[----:B------:R-:W-:-:S02]  /*09f0*/  UMOV UR5, 0x400 ;  /* 0x0000040000057882 */ /* 0x000fc40000000000 */
[----:B------:R-:W-:Y:S01]  /*0a00*/  UIADD3 UR5, UPT, UPT, UR5, 0x80, URZ ;  /* 0x0000008005057890 */ /* 0x000fe2000fffe0ff */
[----:B------:R-:W-:Y:S02]  /*0a10*/  LEA.HI.X R4, R2, UR9, R3, 0x2, P1 ;  /* 0x0000000902047c11 */ /* 0x000fe400088f1403 */
[----:B------:R-:W-:Y:S02]  /*0a20*/  IADD3 R12, P1, PT, RZ, -R12, RZ ;  /* 0x8000000cff0c7210 */ /* 0x000fe40007f3e0ff */
[----:B--2---:R-:W-:-:S03]  /*0a30*/  IADD3 R14, P2, P3, R7, UR14, R6 ;  /* 0x0000000e070e7c10 */ /* 0x004fc6000fb5e006 */
[----:B------:R-:W-:Y:S01]  /*0a40*/  IMAD.X R13, RZ, RZ, -0x1, P1 ;  /* 0xffffffffff0d7424 */ /* 0x000fe200008e06ff */
[----:B------:R-:W-:Y:S01]  /*0a50*/  IADD3.X R15, PT, PT, R4, UR15, R11, P2, P3 ;  /* 0x0000000f040f7c10 */ /* 0x000fe200097e640b */
[----:B-1----:R-:W-:Y:S01]  /*0a60*/  ULEA UR5, UR8, UR5, 0x18 ;  /* 0x0000000508057291 */ /* 0x002fe2000f8ec0ff */
[----:B------:R-:W-:-:S05]  /*0a70*/  MOV R4, R3 ;  /* 0x0000000300047202 */ /* 0x000fca0000000f00 */
[----:B------:R-:W-:-:S04]  /*0a80*/  VIADD R7, R6, UR5 ;  /* 0x0000000506077c36 */ /* 0x000fc80008000000 */
[----:B------:R-:W-:-:S07]  /*0a90*/  IMAD R7, R2, 0x4, R7 ;  /* 0x0000000402077824 */ /* 0x000fce00078e0207 */
.L_x_39:
        /* <DEDUP_REMOVED lines=13> */
[----:B------:R-:W-:-:S02]  /*0b70*/  ISETP.NE.AND.EX P1, PT, R13, RZ, PT, P1 ;  /* 0x000000ff0d00720c */ /* 0x000fc40003f25310 */
[----:B-1----:R-:W-:-:S11]  /*0b80*/  LEA R7, R10, R7, 0x2 ;  /* 0x000000070a077211 */ /* 0x002fd600078e10ff */
[----:B------:R-:W-:Y:S05]  /*0b90*/  @P1 BRA `(.L_x_39) ;  /* 0xfffffffc00c01947 */ /* 0x000fea000383ffff */
.L_x_38:
[----:B------:R-:W-:Y:S05]  /*0ba0*/  BSYNC.RECONVERGENT B1 ;  /* 0x0000000000017941 */ /* 0x000fea0003800200 */
.L_x_37:
[----:B------:R-:W-:Y:S05]  /*0bb0*/  @!P0 BRA `(.L_x_33) ;  /* 0x0000000000f08947 */ /* 0x000fea0003800000 */
[----:B------:R-:W1:Y:S01]  /*0bc0*/  LDCU.64 UR14, c[0x0][0x398] ;  /* 0x00007300ff0e77ac */ /* 0x000e620008000a00 */
[----:B------:R-:W2:Y:S01]  /*0bd0*/  S2UR UR9, SR_CgaCtaId ;  /* 0x00000000000979c3 */ /* 0x000ea20000008800 */
[----:B------:R-:W-:Y:S01]  /*0be0*/  IMAD.SHL.U32 R9, R5, 0x4, RZ ;  /* 0x0000000405097824 */ /* 0x000fe200078e00ff */
[----:B------:R-:W-:Y:S01]  /*0bf0*/  UMOV UR8, 0x400 ;  /* 0x0000040000087882 */ /* 0x000fe20000000000 */
[----:B------:R-:W-:Y:S01]  /*0c00*/  IMAD R21, R0, UR11, RZ ;  /* 0x0000000b00157c24 */ /* 0x000fe2000f8e02ff */
[----:B------:R-:W-:Y:S01]  /*0c10*/  UIADD3 UR8, UPT, UPT, UR8, 0x80, URZ ;  /* 0x0000008008087890 */ /* 0x000fe2000fffe0ff */
[----:B------:R-:W-:Y:S02]  /*0c20*/  UMOV UR5, URZ ;  /* 0x000000ff00057c82 */ /* 0x000fe40008000000 */
[----:B------:R-:W-:Y:S01]  /*0c30*/  IMAD R21, R21, UR10, RZ ;  /* 0x0000000a15157c24 */ /* 0x000fe2000f8e02ff */
[----:B-1----:R-:W-:Y:S01]  /*0c40*/  IADD3 R25, P0, PT, R6, UR14, RZ ;  /* 0x0000000e06197c10 */ /* 0x002fe2000ff1e0ff */
[----:B------:R-:W-:-:S03]  /*0c50*/  USHF.L.U64.HI UR14, UR22, 0x2, UR12 ;  /* 0x00000002160e7899 */ /* 0x000fc6000801020c */
[----:B------:R-:W-:Y:S01]  /*0c60*/  IADD3.X R7, PT, PT, R11, UR15, RZ, P0, !PT ;  /* 0x0000000f0b077c10 */ /* 0x000fe200087fe4ff */
[----:B------:R-:W-:Y:S02]  /*0c70*/  USHF.L.U32 UR15, UR22, 0x2, URZ ;  /* 0x00000002160f7899 */ /* 0x000fe400080006ff */
[C---:B------:R-:W-:Y:S01]  /*0c80*/  IADD3 R8, P0, PT, R27.reuse, UR22, RZ ;  /* 0x000000161b087c10 */ /* 0x040fe2000ff1e0ff */
[----:B--2---:R-:W-:Y:S01]  /*0c90*/  ULEA UR8, UR9, UR8, 0x18 ;  /* 0x0000000809087291 */ /* 0x004fe2000f8ec0ff */
[----:B------:R-:W-:Y:S02]  /*0ca0*/  SHF.R.U32.HI R11, RZ, 0x1e, R5 ;  /* 0x0000001eff0b7819 */ /* 0x000fe40000011605 */
[----:B------:R-:W-:Y:S01]  /*0cb0*/  IADD3.X R15, PT, PT, R4, UR12, RZ, P0, !PT ;  /* 0x0000000c040f7c10 */ /* 0x000fe200087fe4ff */
[----:B------:R-:W-:Y:S01]  /*0cc0*/  IMAD.SHL.U32 R14, R8, 0x4, RZ ;  /* 0x00000004080e7824 */ /* 0x000fe200078e00ff */
[----:B------:R-:W-:Y:S01]  /*0cd0*/  LEA R10, P0, R27, UR15, 0x2 ;  /* 0x0000000f1b0a7c11 */ /* 0x000fe2000f8010ff */
[----:B------:R-:W-:Y:S01]  /*0ce0*/  VIADD R6, R6, UR8 ;  /* 0x0000000806067c36 */ /* 0x000fe20008000000 */
[----:B------:R-:W-:-:S02]  /*0cf0*/  SHF.L.U64.HI R15, R8, 0x2, R15 ;  /* 0x00000002080f7819 */ /* 0x000fc4000001020f */
[C---:B------:R-:W-:Y:S01]  /*0d00*/  LEA.HI.X R12, R27.reuse, UR14, R4, 0x2, P0 ;  /* 0x0000000e1b0c7c11 */ /* 0x040fe200080f1404 */
[----:B------:R-:W-:Y:S01]  /*0d10*/  IMAD R8, R27, 0x4, R6 ;  /* 0x000000041b087824 */ /* 0x000fe200078e0206 */
[-C--:B------:R-:W-:Y:S01]  /*0d20*/  IADD3 R20, P1, PT, R9, R10.reuse, RZ ;  /* 0x0000000a09147210 */ /* 0x080fe20007f3e0ff */
[C---:B------:R-:W-:Y:S01]  /*0d30*/  IMAD.WIDE.U32 R14, R5.reuse, 0xc, R14 ;  /* 0x0000000c050e7825 */ /* 0x040fe200078e000e */
[----:B------:R-:W-:Y:S02]  /*0d40*/  LEA R13, P0, R5, R10, 0x3 ;  /* 0x0000000a050d7211 */ /* 0x000fe400078018ff */
[----:B------:R-:W-:Y:S01]  /*0d50*/  LEA R22, R21, R8, 0x2 ;  /* 0x0000000815167211 */ /* 0x000fe200078e10ff */
[----:B------:R-:W-:Y:S01]  /*0d60*/  IMAD.X R26, R11, 0x1, R12, P1 ;  /* 0x000000010b1a7824 */ /* 0x000fe200008e060c */
[----:B------:R-:W-:Y:S01]  /*0d70*/  LEA.HI.X R24, R5, R12, RZ, 0x3, P0 ;  /* 0x0000000c05187211 */ /* 0x000fe200000f1cff */
[----:B------:R-:W-:Y:S02]  /*0d80*/  VIADD R28, R15, UR5 ;  /* 0x000000050f1c7c36 */ /* 0x000fe40008000000 */
[----:B------:R-:W-:-:S02]  /*0d90*/  IMAD R23, R21, 0x8, R8 ;  /* 0x0000000815177824 */ /* 0x000fc400078e0208 */
[----:B------:R-:W-:-:S07]  /*0da0*/  IMAD R6, R21, 0xc, R8 ;  /* 0x0000000c15067824 */ /* 0x000fce00078e0208 */
.L_x_40:
[----:B------:R-:W-:-:S05]  /*0db0*/  IADD3 R18, P0, PT, R25, R10, RZ ;  /* 0x0000000a19127210 */ /* 0x000fca0007f1e0ff */
[----:B------:R-:W-:Y:S01]  /*0dc0*/  IMAD.X R19, R7, 0x1, R12, P0 ;  /* 0x0000000107137824 */ /* 0x000fe200000e060c */
[----:B------:R-:W-:-:S04]  /*0dd0*/  IADD3 R16, P0, PT, R25, R20, RZ ;  /* 0x0000001419107210 */ /* 0x000fc80007f1e0ff */
[----:B------:R-:W-:Y:S01]  /*0de0*/  @!PT LDS RZ, [RZ] ;  /* 0x00000000fffff984 */ /* 0x000fe20000000800 */
[----:B------:R-:W-:Y:S01]  /*0df0*/  @!PT LDS RZ, [RZ] ;  /* 0x00000000fffff984 */ /* 0x000fe20000000800 */
[----:B------:R-:W-:Y:S01]  /*0e00*/  @!PT LDS RZ, [RZ] ;  /* 0x00000000fffff984 */ /* 0x000fe20000000800 */
[----:B------:R1:W-:Y:S01]  /*0e10*/  LDGSTS.E [R8], desc[UR20][R18.64] ;  /* 0x0000000012087fae */ /* 0x0003e2000b9a1014 */
[----:B------:R-:W-:-:S05]  /*0e20*/  IMAD.X R17, R7, 0x1, R26, P0 ;  /* 0x0000000107117824 */ /* 0x000fca00000e061a */
[----:B------:R2:W-:Y:S01]  /*0e30*/  LDGSTS.E [R22], desc[UR20][R16.64] ;  /* 0x0000000010167fae */ /* 0x0005e2000b9a1014 */
[----:B-1----:R-:W-:Y:S01]  /*0e40*/  IMAD R8, R21, 0x10, R8 ;  /* 0x0000001015087824 */ /* 0x002fe200078e0208 */
[----:B--2---:R-:W-:Y:S01]  /*0e50*/  IADD3 R16, P0, PT, R25, R13, RZ ;  /* 0x0000000d19107210 */ /* 0x004fe20007f1e0ff */
[----:B------:R-:W-:-:S04]  /*0e60*/  IMAD R22, R21, 0x10, R22 ;  /* 0x0000001015167824 */ /* 0x000fc800078e0216 */
[----:B------:R-:W-:Y:S01]  /*0e70*/  IMAD.X R17, R7, 0x1, R24, P0 ;  /* 0x0000000107117824 */ /* 0x000fe200000e0618 */
[----:B------:R-:W-:-:S04]  /*0e80*/  IADD3 R18, P0, PT, R25, R14, RZ ;  /* 0x0000000e19127210 */ /* 0x000fc80007f1e0ff */
[----:B------:R1:W-:Y:S01]  /*0e90*/  LDGSTS.E [R23], desc[UR20][R16.64] ;  /* 0x0000000010177fae */ /* 0x0003e2000b9a1014 */
[----:B------:R-:W-:Y:S01]  /*0ea0*/  IMAD.X R19, R7, 0x1, R28, P0 ;  /* 0x0000000107137824 */ /* 0x000fe200000e061c */
[----:B------:R-:W-:-:S04]  /*0eb0*/  IADD3 R27, P0, PT, R9, R27, RZ ;  /* 0x0000001b091b7210 */ /* 0x000fc80007f1e0ff */
[----:B------:R2:W-:Y:S01]  /*0ec0*/  LDGSTS.E [R6], desc[UR20][R18.64] ;  /* 0x0000000012067fae */ /* 0x0005e2000b9a1014 */
[----:B------:R-:W-:Y:S01]  /*0ed0*/  IMAD.X R4, R11, 0x1, R4, P0 ;  /* 0x000000010b047824 */ /* 0x000fe200000e0604 */
[----:B------:R-:W-:-:S04]  /*0ee0*/  ISETP.GE.U32.AND P0, PT, R27, UR7, PT ;  /* 0x000000071b007c0c */ /* 0x000fc8000bf06070 */
[----:B------:R-:W-:Y:S01]  /*0ef0*/  ISETP.GE.U32.AND.EX P0, PT, R4, UR13, PT, P0 ;  /* 0x0000000d04007c0c */ /* 0x000fe2000bf06100 */
[----:B-1----:R-:W-:Y:S01]  /*0f00*/  IMAD.MOV.U32 R16, RZ, RZ, R25 ;  /* 0x000000ffff107224 */ /* 0x002fe200078e0019 */
[----:B------:R-:W-:Y:S02]  /*0f10*/  MOV R17, R7 ;  /* 0x0000000700117202 */ /* 0x000fe40000000f00 */
[C---:B------:R-:W-:Y:S01]  /*0f20*/  LEA R23, R21.reuse, R23, 0x4 ;  /* 0x0000001715177211 */ /* 0x040fe200078e20ff */
[----:B--2---:R-:W-:Y:S02]  /*0f30*/  IMAD R6, R21, 0x10, R6 ;  /* 0x0000001015067824 */ /* 0x004fe400078e0206 */
[----:B------:R-:W-:-:S04]  /*0f40*/  IMAD.WIDE.U32 R16, R5, 0x10, R16 ;  /* 0x0000001005107825 */ /* 0x000fc800078e0010 */
[----:B------:R-:W-:Y:S02]  /*0f50*/  IMAD.MOV.U32 R25, RZ, RZ, R16 ;  /* 0x000000ffff197224 */ /* 0x000fe400078e0010 */
[----:B------:R-:W-:Y:S01]  /*0f60*/  IMAD.MOV.U32 R7, RZ, RZ, R17 ;  /* 0x000000ffff077224 */ /* 0x000fe200078e0011 */
[----:B------:R-:W-:Y:S06]  /*0f70*/  @!P0 BRA `(.L_x_40) ;  /* 0xfffffffc008c8947 */ /* 0x000fec000383ffff */
.L_x_33:
[----:B------:R-:W-:Y:S05]  /*0f80*/  BSYNC.RECONVERGENT B0 ;  /* 0x0000000000007941 */ /* 0x000fea0003800200 */
.L_x_32:
[----:B------:R-:W-:Y:S01]  /*0f90*/  IMAD.U32 R4, RZ, RZ, UR13 ;  /* 0x0000000dff047e24 */ /* 0x000fe2000f8e00ff */
[----:B------:R-:W-:Y:S01]  /*0fa0*/  ISETP.LT.U32.AND P0, PT, R2, UR7, PT ;  /* 0x0000000702007c0c */ /* 0x000fe2000bf01070 */
[----:B------:R-:W0:Y:S01]  /*0fb0*/  LDGDEPBAR ;  /* 0x00000000000079af */ /* 0x000e220000000000 */
[----:B------:R-:W-:Y:S02]  /*0fc0*/  BSSY.RECONVERGENT B0, `(.L_x_41) ;  /* 0x000009f000007945 */ /* 0x000fe40003800200 */
[----:B------:R-:W-:-:S13]  /*0fd0*/  ISETP.GT.U32.AND.EX P0, PT, R4, R3, PT, P0 ;  /* 0x000000030400720c */ /* 0x000fda0003f04100 */
[----:B------:R-:W-:Y:S05]  /*0fe0*/  @!P0 BRA `(.L_x_42) ;  /* 0x0000000800708947 */ /* 0x000fea0003800000 */
[----:B------:R-:W-:Y:S01]  /*0ff0*/  IMAD.IADD R9, R5, 0x1, R2 ;  /* 0x0000000105097824 */ /* 0x000fe200078e0202 */
[----:B------:R-:W-:Y:S01]  /*1000*/  MOV R6, UR7 ;  /* 0x0000000700067c02 */ /* 0x000fe20008000f00 */
[----:B------:R-:W-:Y:S01]  /*1010*/  IMAD.U32 R4, RZ, RZ, UR13 ;  /* 0x0000000dff047e24 */ /* 0x000fe2000f8e00ff */
[----:B------:R-:W-:Y:S01]  /*1020*/  BSSY.RECONVERGENT B1, `(.L_x_43) ;  /* 0x0000027000017945 */ /* 0x000fe20003800200 */
[----:B------:R-:W-:Y:S01]  /*1030*/  IMAD.U32 R7, RZ, RZ, UR13 ;  /* 0x0000000dff077e24 */ /* 0x000fe2000f8e00ff */
[C---:B------:R-:W-:Y:S01]  /*1040*/  ISETP.LT.U32.AND P0, PT, R9.reuse, UR7, PT ;  /* 0x0000000709007c0c */ /* 0x040fe2000bf01070 */
[----:B------:R-:W-:Y:S01]  /*1050*/  IMAD.U32 R10, RZ, RZ, UR13 ;  /* 0x0000000dff0a7e24 */ /* 0x000fe2000f8e00ff */
[----:B------:R-:W-:Y:S02]  /*1060*/  ISETP.LT.U32.AND P1, PT, R9, UR7, PT ;  /* 0x0000000709007c0c */ /* 0x000fe4000bf21070 */
[----:B------:R-:W-:Y:S02]  /*1070*/  ISETP.GT.U32.AND.EX P0, PT, R4, RZ, PT, P0 ;  /* 0x000000ff0400720c */ /* 0x000fe40003f04100 */
[----:B------:R-:W-:Y:S01]  /*1080*/  ISETP.GT.U32.AND.EX P1, PT, R7, RZ, PT, P1 ;  /* 0x000000ff0700720c */ /* 0x000fe20003f24110 */
[----:B------:R-:W-:Y:S01]  /*1090*/  IMAD.MOV.U32 R7, RZ, RZ, -0x1 ;  /* 0xffffffffff077424 */ /* 0x000fe200078e00ff */
        /* <DEDUP_REMOVED lines=12> */
[----:B-1----:R-:W-:-:S06]  /*1160*/  VIADD R7, R10, 0xffffffe ;  /* 0x0ffffffe0a077836 */ /* 0x002fcc0000000000 */
[----:B------:R-:W1:Y:S02]  /*1170*/  F2I.FTZ.U32.TRUNC.NTZ R7, R7 ;  /* 0x0000000700077305 */ /* 0x000e64000021f000 */
[----:B-1----:R-:W-:-:S04]  /*1180*/  IMAD R11, R11, R7, RZ ;  /* 0x000000070b0b7224 */ /* 0x002fc800078e02ff */
[----:B------:R-:W-:-:S06]  /*1190*/  IMAD.HI.U32 R6, R7, R11, R6 ;  /* 0x0000000b07067227 */ /* 0x000fcc00078e0006 */
[----:B------:R-:W-:-:S05]  /*11a0*/  IMAD.HI.U32 R8, R6, R9, RZ ;  /* 0x0000000906087227 */ /* 0x000fca00078e00ff */
[----:B------:R-:W-:-:S05]  /*11b0*/  IADD3 R6, PT, PT, -R8, RZ, RZ ;  /* 0x000000ff08067210 */ /* 0x000fca0007ffe1ff */
[----:B------:R-:W-:Y:S02]  /*11c0*/  IMAD R6, R5, R6, R9 ;  /* 0x0000000605067224 */ /* 0x000fe400078e0209 */
[----:B------:R-:W-:-:S03]  /*11d0*/  IMAD.MOV.U32 R9, RZ, RZ, RZ ;  /* 0x000000ffff097224 */ /* 0x000fc600078e00ff */
[----:B------:R-:W-:-:S13]  /*11e0*/  ISETP.GE.U32.AND P0, PT, R6, R5, PT ;  /* 0x000000050600720c */ /* 0x000fda0003f06070 */
[----:B------:R-:W-:Y:S02]  /*11f0*/  @P0 IMAD.IADD R6, R6, 0x1, -R5 ;  /* 0x0000000106060824 */ /* 0x000fe400078e0a05 */
[----:B------:R-:W-:-:S03]  /*1200*/  @P0 VIADD R8, R8, 0x1 ;  /* 0x0000000108080836 */ /* 0x000fc60000000000 */
[----:B------:R-:W-:-:S13]  /*1210*/  ISETP.GE.U32.AND P1, PT, R6, R5, PT ;  /* 0x000000050600720c */ /* 0x000fda0003f26070 */
[----:B------:R-:W-:Y:S01]  /*1220*/  @P1 VIADD R8, R8, 0x1 ;  /* 0x0000000108081836 */ /* 0x000fe20000000000 */
[----:B------:R-:W-:Y:S01]  /*1230*/  @!P2 LOP3.LUT R8, RZ, R5, RZ, 0x33, !PT ;  /* 0x00000005ff08a212 */ /* 0x000fe200078e33ff */
[----:B------:R-:W-:Y:S06]  /*1240*/  BRA `(.L_x_45) ;  /* 0x0000000000107947 */ /* 0x000fec0003800000 */
.L_x_44:
[----:B------:R-:W-:-:S07]  /*1250*/  MOV R8, 0x1270 ;  /* 0x0000127000087802 */ /* 0x000fce0000000f00 */
[----:B------:R-:W-:Y:S05]  /*1260*/  CALL.REL.NOINC `($__internal_1_$__cuda_sm20_div_u64) ;  /* 0x0000000800ec7944 */ /* 0x000fea0003c00000 */
[----:B------:R-:W-:Y:S01]  /*1270*/  IMAD.MOV.U32 R8, RZ, RZ, R6 ;  /* 0x000000ffff087224 */ /* 0x000fe200078e0006 */
[----:B------:R-:W-:-:S07]  /*1280*/  MOV R9, R7 ;  /* 0x0000000700097202 */ /* 0x000fce0000000f00 */
.L_x_45:
[----:B------:R-:W-:Y:S05]  /*1290*/  BSYNC.RECONVERGENT B1 ;  /* 0x0000000000017941 */ /* 0x000fea0003800200 */
.L_x_43:
[----:B------:R-:W-:Y:S01]  /*12a0*/  IADD3 R4, P0, PT, R8, R4, RZ ;  /* 0x0000000408047210 */ /* 0x000fe20007f1e0ff */
[----:B------:R-:W1:Y:S01]  /*12b0*/  LDC R6, c[0x0][0x3b0] ;  /* 0x0000ec00ff067b82 */ /* 0x000e620000000800 */
[----:B------:R-:W-:Y:S02]  /*12c0*/  BSSY.RECONVERGENT B1, `(.L_x_46) ;  /* 0x0000031000017945 */ /* 0x000fe40003800200 */
[C---:B------:R-:W-:Y:S01]  /*12d0*/  LOP3.LUT R7, R4.reuse, 0x3, RZ, 0xc0, !PT ;  /* 0x0000000304077812 */ /* 0x040fe200078ec0ff */
[----:B------:R-:W-:Y:S01]  /*12e0*/  IMAD.X R8, RZ, RZ, R9, P0 ;  /* 0x000000ffff087224 */ /* 0x000fe200000e0609 */
[----:B------:R-:W-:Y:S02]  /*12f0*/  ISETP.GE.U32.AND P0, PT, R4, 0x3, PT ;  /* 0x000000030400780c */ /* 0x000fe40003f06070 */
[----:B------:R-:W-:Y:S02]  /*1300*/  ISETP.NE.U32.AND P1, PT, R7, 0x3, PT ;  /* 0x000000030700780c */ /* 0x000fe40003f25070 */
[----:B------:R-:W-:Y:S01]  /*1310*/  ISETP.GE.U32.AND.EX P0, PT, R8, RZ, PT, P0 ;  /* 0x000000ff0800720c */ /* 0x000fe20003f06100 */
[----:B------:R-:W-:Y:S01]  /*1320*/  IMAD.U32 R8, RZ, RZ, UR22 ;  /* 0x00000016ff087e24 */ /* 0x000fe2000f8e00ff */
[----:B------:R-:W-:-:S04]  /*1330*/  ISETP.NE.AND.EX P1, PT, RZ, RZ, PT, P1 ;  /* 0x000000ffff00720c */ /* 0x000fc80003f25310 */
[----:B------:R-:W-:Y:S02]  /*1340*/  SHF.R.S32.HI R8, RZ, 0x1f, R8 ;  /* 0x0000001fff087819 */ /* 0x000fe40000011408 */
[----:B-1----:R-:W-:-:S07]  /*1350*/  SHF.R.S32.HI R16, RZ, 0x1f, R6 ;  /* 0x0000001fff107819 */ /* 0x002fce0000011406 */
[----:B------:R-:W-:Y:S05]  /*1360*/  @!P1 BRA `(.L_x_47) ;  /* 0x0000000000989947 */ /* 0x000fea0003800000 */
[----:B------:R-:W1:Y:S01]  /*1370*/  S2UR UR8, SR_CgaCtaId ;  /* 0x00000000000879c3 */ /* 0x000e620000008800 */
[----:B------:R-:W2:Y:S01]  /*1380*/  LDCU.64 UR14, c[0x0][0x3a8] ;  /* 0x00007500ff0e77ac */ /* 0x000ea20008000a00 */
[----:B------:R-:W-:Y:S02]  /*1390*/  IMAD.U32 R7, RZ, RZ, UR22 ;  /* 0x00000016ff077e24 */ /* 0x000fe4000f8e00ff */
[----:B------:R-:W-:Y:S01]  /*13a0*/  VIADD R9, R4, 0x1 ;  /* 0x0000000104097836 */ /* 0x000fe20000000000 */
[----:B------:R-:W-:Y:S01]  /*13b0*/  UMOV UR5, 0x400 ;  /* 0x0000040000057882 */ /* 0x000fe20000000000 */
[----:B------:R-:W-:Y:S01]  /*13c0*/  USHF.L.U32 UR9, UR22, 0x2, URZ ;  /* 0x0000000216097899 */ /* 0x000fe200080006ff */
[----:B------:R-:W-:Y:S01]  /*13d0*/  SHF.L.U64.HI R4, R7, 0x2, R8 ;  /* 0x0000000207047819 */ /* 0x000fe20000010208 */
[----:B------:R-:W3:Y:S01]  /*13e0*/  LDC R11, c[0x0][0x384] ;  /* 0x0000e100ff0b7b82 */ /* 0x000ee20000000800 */
[----:B------:R-:W-:Y:S01]  /*13f0*/  UIADD3 UR5, UPT, UPT, UR5, 0x80, URZ ;  /* 0x0000008005057890 */ /* 0x000fe2000fffe0ff */
[----:B------:R-:W-:Y:S01]  /*1400*/  LOP3.LUT R9, R9, 0x3, RZ, 0xc0, !PT ;  /* 0x0000000309097812 */ /* 0x000fe200078ec0ff */
[----:B------:R-:W-:Y:S01]  /*1410*/  IMAD R10, R0, UR11, RZ ;  /* 0x0000000b000a7c24 */ /* 0x000fe2000f8e02ff */
[----:B------:R-:W-:-:S02]  /*1420*/  LEA R7, P1, R2, UR9, 0x2 ;  /* 0x0000000902077c11 */ /* 0x000fc4000f8210ff */
[----:B------:R-:W-:Y:S01]  /*1430*/  IADD3 R9, P3, PT, RZ, -R9, RZ ;  /* 0x80000009ff097210 */ /* 0x000fe20007f7e0ff */
[----:B------:R-:W-:Y:S01]  /*1440*/  IMAD R14, R10, UR10, RZ ;  /* 0x0000000a0a0e7c24 */ /* 0x000fe2000f8e02ff */
[----:B------:R-:W-:Y:S02]  /*1450*/  LEA.HI.X R13, R2, R4, R3, 0x2, P1 ;  /* 0x00000004020d7211 */ /* 0x000fe400008f1403 */
[----:B--2---:R-:W-:-:S04]  /*1460*/  IADD3 R12, P1, P2, R7, UR14, R6 ;  /* 0x0000000e070c7c10 */ /* 0x004fc8000fa3e006 */
[----:B------:R-:W-:Y:S01]  /*1470*/  IADD3.X R13, PT, PT, R13, UR15, R16, P1, P2 ;  /* 0x0000000f0d0d7c10 */ /* 0x000fe20008fe4410 */
[----:B-1----:R-:W-:-:S06]  /*1480*/  ULEA UR5, UR8, UR5, 0x18 ;  /* 0x0000000508057291 */ /* 0x002fcc000f8ec0ff */
[----:B------:R-:W-:-:S05]  /*1490*/  VIADD R4, R6, UR5 ;  /* 0x0000000506047c36 */ /* 0x000fca0008000000 */
[----:B---3--:R-:W-:Y:S01]  /*14a0*/  LEA R7, R11, R4, 0x9 ;  /* 0x000000040b077211 */ /* 0x008fe200078e48ff */
[----:B------:R-:W-:-:S04]  /*14b0*/  IMAD.X R4, RZ, RZ, -0x1, P3 ;  /* 0xffffffffff047424 */ /* 0x000fc800018e06ff */
[----:B------:R-:W-:-:S07]  /*14c0*/  IMAD R7, R2, 0x4, R7 ;  /* 0x0000000402077824 */ /* 0x000fce00078e0207 */
.L_x_48:
        /* <DEDUP_REMOVED lines=16> */
.L_x_47:
[----:B------:R-:W-:Y:S05]  /*15d0*/  BSYNC.RECONVERGENT B1 ;  /* 0x0000000000017941 */ /* 0x000fea0003800200 */
.L_x_46:
[----:B------:R-:W-:Y:S05]  /*15e0*/  @!P0 BRA `(.L_x_42) ;  /* 0x0000000000f08947 */ /* 0x000fea0003800000 */
[----:B------:R-:W1:Y:S01]  /*15f0*/  S2UR UR8, SR_CgaCtaId ;  /* 0x00000000000879c3 */ /* 0x000e620000008800 */
[----:B------:R-:W2:Y:S01]  /*1600*/  LDCU.64 UR14, c[0x0][0x3a8] ;  /* 0x00007500ff0e77ac */ /* 0x000ea20008000a00 */
[----:B------:R-:W-:Y:S01]  /*1610*/  IMAD.U32 R9, RZ, RZ, UR22 ;  /* 0x00000016ff097e24 */ /* 0x000fe2000f8e00ff */
[----:B------:R-:W-:Y:S01]  /*1620*/  SHF.L.U32 R17, R5, 0x2, RZ ;  /* 0x0000000205117819 */ /* 0x000fe200000006ff */
[----:B------:R-:W-:Y:S01]  /*1630*/  IMAD R22, R0, UR11, RZ ;  /* 0x0000000b00167c24 */ /* 0x000fe2000f8e02ff */
[----:B------:R-:W-:Y:S01]  /*1640*/  UMOV UR5, 0x400 ;  /* 0x0000040000057882 */ /* 0x000fe20000000000 */
[----:B------:R-:W-:Y:S01]  /*1650*/  SHF.R.U32.HI R20, RZ, 0x1e, R5 ;  /* 0x0000001eff147819 */ /* 0x000fe20000011605 */
[----:B------:R-:W-:Y:S01]  /*1660*/  UIADD3 UR5, UPT, UPT, UR5, 0x80, URZ ;  /* 0x0000008005057890 */ /* 0x000fe2000fffe0ff */
[----:B------:R-:W3:Y:S01]  /*1670*/  LDC R7, c[0x0][0x384] ;  /* 0x0000e100ff077b82 */ /* 0x000ee20000000800 */
[----:B------:R-:W-:Y:S01]  /*1680*/  SHF.L.U64.HI R18, R9, 0x2, R8 ;  /* 0x0000000209127819 */ /* 0x000fe20000010208 */
[----:B------:R-:W-:Y:S01]  /*1690*/  IMAD R22, R22, UR10, RZ ;  /* 0x0000000a16167c24 */ /* 0x000fe2000f8e02ff */
[----:B--2---:R-:W-:-:S04]  /*16a0*/  IADD3 R4, P0, PT, R6, UR14, RZ ;  /* 0x0000000e06047c10 */ /* 0x004fc8000ff1e0ff */
[----:B------:R-:W-:Y:S01]  /*16b0*/  IADD3.X R16, PT, PT, R16, UR15, RZ, P0, !PT ;  /* 0x0000000f10107c10 */ /* 0x000fe200087fe4ff */
[----:B-1----:R-:W-:Y:S02]  /*16c0*/  ULEA UR5, UR8, UR5, 0x18 ;  /* 0x0000000508057291 */ /* 0x002fe4000f8ec0ff */
[----:B------:R-:W-:-:S04]  /*16d0*/  USHF.L.U32 UR8, UR22, 0x2, URZ ;  /* 0x0000000216087899 */ /* 0x000fc800080006ff */
[----:B------:R-:W-:Y:S01]  /*16e0*/  VIADD R6, R6, UR5 ;  /* 0x0000000506067c36 */ /* 0x000fe20008000000 */
[----:B------:R-:W-:-:S03]  /*16f0*/  UMOV UR5, URZ ;  /* 0x000000ff00057c82 */ /* 0x000fc60008000000 */
[----:B---3--:R-:W-:Y:S01]  /*1700*/  IMAD R23, R7, 0x200, R6 ;  /* 0x0000020007177824 */ /* 0x008fe200078e0206 */
[----:B------:R-:W-:-:S03]  /*1710*/  IADD3 R6, P0, PT, R2, UR22, RZ ;  /* 0x0000001602067c10 */ /* 0x000fc6000ff1e0ff */
[----:B------:R-:W-:Y:S02]  /*1720*/  IMAD R23, R2, 0x4, R23 ;  /* 0x0000000402177824 */ /* 0x000fe400078e0217 */
[----:B------:R-:W-:Y:S01]  /*1730*/  IMAD.X R7, R8, 0x1, R3, P0 ;  /* 0x0000000108077824 */ /* 0x000fe200000e0603 */
[----:B------:R-:W-:Y:S01]  /*1740*/  LEA R0, P0, R2, UR8, 0x2 ;  /* 0x0000000802007c11 */ /* 0x000fe2000f8010ff */
[C-C-:B------:R-:W-:Y:S01]  /*1750*/  IMAD R25, R22.reuse, 0x4, R23.reuse ;  /* 0x0000000416197824 */ /* 0x140fe200078e0217 */
[C---:B------:R-:W-:Y:S01]  /*1760*/  LEA R27, R22.reuse, R23, 0x3 ;  /* 0x00000017161b7211 */ /* 0x040fe200078e18ff */
[----:B------:R-:W-:Y:S01]  /*1770*/  IMAD R29, R22, 0xc, R23 ;  /* 0x0000000c161d7824 */ /* 0x000fe200078e0217 */
[C---:B------:R-:W-:Y:S01]  /*1780*/  SHF.L.U64.HI R7, R6.reuse, 0x2, R7 ;  /* 0x0000000206077819 */ /* 0x040fe20000010207 */
[----:B------:R-:W-:Y:S01]  /*1790*/  IMAD.SHL.U32 R6, R6, 0x4, RZ ;  /* 0x0000000406067824 */ /* 0x000fe200078e00ff */
[----:B------:R-:W-:Y:S02]  /*17a0*/  LEA.HI.X R18, R2, R18, R3, 0x2, P0 ;  /* 0x0000001202127211 */ /* 0x000fe400000f1403 */
[-C--:B------:R-:W-:Y:S01]  /*17b0*/  IADD3 R21, P0, PT, R17, R0.reuse, RZ ;  /* 0x0000000011157210 */ /* 0x080fe20007f1e0ff */
[C---:B------:R-:W-:Y:S01]  /*17c0*/  IMAD.WIDE.U32 R6, R5.reuse, 0xc, R6 ;  /* 0x0000000c05067825 */ /* 0x040fe200078e0006 */
[----:B------:R-:W-:-:S03]  /*17d0*/  LEA R19, P1, R5, R0, 0x3 ;  /* 0x0000000005137211 */ /* 0x000fc600078218ff */
[----:B------:R-:W-:Y:S01]  /*17e0*/  IMAD.X R24, R20, 0x1, R18, P0 ;  /* 0x0000000114187824 */ /* 0x000fe200000e0612 */
[----:B------:R-:W-:Y:S01]  /*17f0*/  LEA.HI.X R26, R5, R18, RZ, 0x3, P1 ;  /* 0x00000012051a7211 */ /* 0x000fe200008f1cff */
[----:B------:R-:W-:-:S08]  /*1800*/  VIADD R28, R7, UR5 ;  /* 0x00000005071c7c36 */ /* 0x000fd00008000000 */
.L_x_49:
[C---:B------:R-:W-:Y:S02]  /*1810*/  IADD3 R12, P0, PT, R4.reuse, R0, RZ ;  /* 0x00000000040c7210 */ /* 0x040fe40007f1e0ff */
[----:B------:R-:W-:-:S03]  /*1820*/  IADD3 R8, P1, PT, R4, R21, RZ ;  /* 0x0000001504087210 */ /* 0x000fc60007f3e0ff */
[----:B------:R-:W-:Y:S01]  /*1830*/  IMAD.X R13, R16, 0x1, R18, P0 ;  /* 0x00000001100d7824 */ /* 0x000fe200000e0612 */
[----:B------:R-:W-:Y:S01]  /*1840*/  IADD3 R10, P0, PT, R4, R19, RZ ;  /* 0x00000013040a7210 */ /* 0x000fe20007f1e0ff */
[----:B------:R-:W-:Y:S01]  /*1850*/  IMAD.X R9, R16, 0x1, R24, P1 ;  /* 0x0000000110097824 */ /* 0x000fe200008e0618 */
[----:B------:R-:W-:Y:S02]  /*1860*/  IADD3 R14, P1, PT, R4, R6, RZ ;  /* 0x00000006040e7210 */ /* 0x000fe40007f3e0ff */
[----:B------:R-:W-:Y:S01]  /*1870*/  @!PT LDS RZ, [RZ] ;  /* 0x00000000fffff984 */ /* 0x000fe20000000800 */
[----:B------:R-:W-:Y:S01]  /*1880*/  @!PT LDS RZ, [RZ] ;  /* 0x00000000fffff984 */ /* 0x000fe20000000800 */
[----:B------:R-:W-:Y:S01]  /*1890*/  @!PT LDS RZ, [RZ] ;  /* 0x00000000fffff984 */ /* 0x000fe20000000800 */
[----:B------:R1:W-:Y:S01]  /*18a0*/  LDGSTS.E [R23+0x80], desc[UR20][R12.64] ;  /* 0x000800000c177fae */ /* 0x0003e2000b9a1014 */
[C---:B------:R-:W-:Y:S01]  /*18b0*/  IMAD.X R11, R16.reuse, 0x1, R26, P0 ;  /* 0x00000001100b7824 */ /* 0x040fe200000e061a */
[----:B------:R-:W-:Y:S01]  /*18c0*/  IADD3 R2, P0, PT, R17, R2, RZ ;  /* 0x0000000211027210 */ /* 0x000fe20007f1e0ff */
[----:B------:R-:W-:Y:S01]  /*18d0*/  IMAD.X R15, R16, 0x1, R28, P1 ;  /* 0x00000001100f7824 */ /* 0x000fe200008e061c */
[C---:B------:R-:W-:Y:S01]  /*18e0*/  LEA R4, P1, R5.reuse, R4, 0x4 ;  /* 0x0000000405047211 */ /* 0x040fe200078220ff */
[----:B------:R2:W-:Y:S02]  /*18f0*/  LDGSTS.E [R25+0x80], desc[UR20][R8.64] ;  /* 0x0008000008197fae */ /* 0x0005e4000b9a1014 */
[----:B------:R-:W-:Y:S01]  /*1900*/  IMAD.X R3, R20, 0x1, R3, P0 ;  /* 0x0000000114037824 */ /* 0x000fe200000e0603 */
[----:B------:R-:W-:Y:S01]  /*1910*/  ISETP.GE.U32.AND P0, PT, R2, UR7, PT ;  /* 0x0000000702007c0c */ /* 0x000fe2000bf06070 */
[----:B------:R3:W-:Y:S01]  /*1920*/  LDGSTS.E [R27+0x80], desc[UR20][R10.64] ;  /* 0x000800000a1b7fae */ /* 0x0007e2000b9a1014 */
[----:B------:R-:W-:-:S02]  /*1930*/  LEA.HI.X R16, R5, R16, RZ, 0x4, P1 ;  /* 0x0000001005107211 */ /* 0x000fc400008f24ff */
[----:B------:R-:W-:Y:S01]  /*1940*/  ISETP.GE.U32.AND.EX P0, PT, R3, UR13, PT, P0 ;  /* 0x0000000d03007c0c */ /* 0x000fe2000bf06100 */
[----:B------:R4:W-:Y:S01]  /*1950*/  LDGSTS.E [R29+0x80], desc[UR20][R14.64] ;  /* 0x000800000e1d7fae */ /* 0x0009e2000b9a1014 */
[C---:B-1----:R-:W-:Y:S01]  /*1960*/  LEA R23, R22.reuse, R23, 0x4 ;  /* 0x0000001716177211 */ /* 0x042fe200078e20ff */
[C---:B--2---:R-:W-:Y:S02]  /*1970*/  IMAD R25, R22.reuse, 0x10, R25 ;  /* 0x0000001016197824 */ /* 0x044fe400078e0219 */
[C---:B---3--:R-:W-:Y:S02]  /*1980*/  IMAD R27, R22.reuse, 0x10, R27 ;  /* 0x00000010161b7824 */ /* 0x048fe400078e021b */
[----:B----4-:R-:W-:-:S06]  /*1990*/  IMAD R29, R22, 0x10, R29 ;  /* 0x00000010161d7824 */ /* 0x010fcc00078e021d */
[----:B------:R-:W-:Y:S05]  /*19a0*/  @!P0 BRA `(.L_x_49) ;  /* 0xfffffffc00988947 */ /* 0x000fea000383ffff */
.L_x_42:
[----:B------:R-:W-:Y:S05]  /*19b0*/  BSYNC.RECONVERGENT B0 ;  /* 0x0000000000007941 */ /* 0x000fea0003800200 */
.L_x_41:
[----:B------:R-:W0:Y:S01]  /*19c0*/  LDGDEPBAR ;  /* 0x00000000000079af */ /* 0x000e220000000000 */
[----:B------:R-:W-:-:S04]  /*19d0*/  DEPBAR.LE SB0, 0x0 ;  /* 0x000080000000791a */ /* 0x000fc80000000000 */
[----:B------:R-:W-:Y:S06]  /*19e0*/  BAR.SYNC.DEFER_BLOCKING 0x0 ;  /* 0x0000000000007b1d */ /* 0x000fec0000010000 */
.L_x_31:
[----:B------:R-:W-:-:S09]  /*19f0*/  UISETP.GT.AND UP0, UPT, UR24, UR6, UPT ;  /* 0x000000061800728c */ /* 0x000fd2000bf04270 */
[----:B------:R-:W-:Y:S05]  /*1a00*/  BRA.U UP0, `(.L_x_50) ;  /* 0x0000000100807547 */ /* 0x000fea000b800000 */
        /* <DEDUP_REMOVED lines=10> */
[----:B----4-:R-:W-:Y:S01]  /*1ab0*/  UIMAD.WIDE UR4, UR22, 0x4, UR4 ;  /* 0x00000004160478a5 */ /* 0x010fe2000f8e0204 */
[----:B--2---:R-:W-:-:S03]  /*1ac0*/  IMAD R0, R3, 0x200, R0 ;  /* 0x0000020003007824 */ /* 0x004fc600078e0200 */
[----:B-1----:R-:W-:Y:S02]  /*1ad0*/  LEA R7, R7, R2, 0x18 ;  /* 0x0000000207077211 */ /* 0x002fe400078ec0ff */
[C---:B---3--:R-:W-:Y:S02]  /*1ae0*/  LEA R2, R5.reuse, UR6, 0x2 ;  /* 0x0000000605027c11 */ /* 0x048fe4000f8e10ff */
[----:B------:R-:W-:-:S03]  /*1af0*/  LEA R0, R5, R0, 0x2 ;  /* 0x0000000005007211 */ /* 0x000fc600078e10ff */
[----:B------:R-:W-:Y:S01]  /*1b00*/  IMAD.IADD R6, R7, 0x1, R2 ;  /* 0x0000000107067824 */ /* 0x000fe200078e0202 */
[----:B------:R-:W-:Y:S01]  /*1b10*/  IADD3 R4, PT, PT, R0, 0x80, R7 ;  /* 0x0000008000047810 */ /* 0x000fe20007ffe007 */
[----:B------:R-:W-:-:S07]  /*1b20*/  IMAD.MOV R0, RZ, RZ, -R3 ;  /* 0x000000ffff007224 */ /* 0x000fce00078e0a03 */
.L_x_51:
[----:B-1----:R-:W-:Y:S01]  /*1b30*/  LDS R7, [R6] ;  /* 0x0000000006077984 */ /* 0x002fe20000000800 */
[----:B------:R-:W-:Y:S02]  /*1b40*/  VIADD R0, R0, 0x1 ;  /* 0x0000000100007836 */ /* 0x000fe40000000000 */
[----:B------:R-:W-:Y:S01]  /*1b50*/  IMAD.U32 R2, RZ, RZ, UR4 ;  /* 0x00000004ff027e24 */ /* 0x000fe2000f8e00ff */
[----:B------:R-:W1:Y:S01]  /*1b60*/  LDS R8, [R4] ;  /* 0x0000000004087984 */ /* 0x000e620000000800 */
[----:B------:R-:W-:Y:S01]  /*1b70*/  IMAD.U32 R3, RZ, RZ, UR5 ;  /* 0x00000005ff037e24 */ /* 0x000fe2000f8e00ff */
[----:B------:R-:W-:Y:S01]  /*1b80*/  ISETP.NE.AND P0, PT, R0, RZ, PT ;  /* 0x000000ff0000720c */ /* 0x000fe20003f05270 */
[----:B------:R-:W-:-:S04]  /*1b90*/  IMAD.WIDE R2, R5, 0x4, R2 ;  /* 0x0000000405027825 */ /* 0x000fc800078e0202 */
[----:B-1----:R-:W-:-:S05]  /*1ba0*/  FADD R7, R7, R8 ;  /* 0x0000000807077221 */ /* 0x002fca0000000000 */
[----:B------:R1:W-:Y:S03]  /*1bb0*/  STG.E desc[UR20][R2.64], R7 ;  /* 0x0000000702007986 */ /* 0x0003e6000c101914 */
[----:B------:R-:W-:Y:S05]  /*1bc0*/  @!P0 EXIT ;  /* 0x000000000000894d */ /* 0x000fea0003800000 */
[----:B------:R-:W-:Y:S01]  /*1bd0*/  IADD3 R4, PT, PT, R4, 0x200, RZ ;  /* 0x0000020004047810 */ /* 0x000fe20007ffe0ff */
[----:B------:R-:W-:Y:S02]  /*1be0*/  VIADD R6, R6, 0x200 ;  /* 0x0000020006067836 */ /* 0x000fe40000000000 */
[----:B------:R-:W-:Y:S01]  /*1bf0*/  VIADD R5, R5, 0x80 ;  /* 0x0000008005057836 */ /* 0x000fe20000000000 */
[----:B------:R-:W-:Y:S06]  /*1c00*/  BRA `(.L_x_51) ;  /* 0xfffffffc00c87947 */ /* 0x000fec000383ffff */
.L_x_50:
[----:B------:R-:W1:Y:S02]  /*1c10*/  LDC R0, c[0x0][0x384] ;  /* 0x0000e100ff007b82 */ /* 0x000e640000000800 */
[----:B-1----:R-:W-:-:S13]  /*1c20*/  ISETP.GE.AND P0, PT, R0, 0x1, PT ;  /* 0x000000010000780c */ /* 0x002fda0003f06270 */
[----:B------:R-:W-:Y:S05]  /*1c30*/  @!P0 EXIT ;  /* 0x000000000000894d */ /* 0x000fea0003800000 */
[----:B------:R-:W1:Y:S01]  /*1c40*/  S2R R5, SR_TID.X ;  /* 0x0000000000057919 */ /* 0x000e620000002100 */
[----:B------:R-:W2:Y:S01]  /*1c50*/  LDC R3, c[0x0][0x3b0] ;  /* 0x0000ec00ff037b82 */ /* 0x000ea20000000800 */
[----:B------:R-:W3:Y:S01]  /*1c60*/  LDCU UR6, c[0x0][0x3a0] ;  /* 0x00007400ff0677ac */ /* 0x000ee20008000800 */
[----:B------:R-:W-:Y:S01]  /*1c70*/  MOV R2, 0x400 ;  /* 0x0000040000027802 */ /* 0x000fe20000000f00 */
[----:B------:R-:W4:Y:S01]  /*1c80*/  S2R R7, SR_CgaCtaId ;  /* 0x0000000000077919 */ /* 0x000f220000008800 */
[----:B------:R-:W5:Y:S03]  /*1c90*/  LDCU.64 UR4, c[0x0][0x390] ;  /* 0x00007200ff0477ac */ /* 0x000f660008000a00 */
[----:B------:R-:W-:Y:S01]  /*1ca0*/  VIADD R4, R2, 0x80 ;  /* 0x0000008002047836 */ /* 0x000fe20000000000 */
[----:B-----5:R-:W-:Y:S01]  /*1cb0*/  UIMAD.WIDE UR4, UR22, 0x4, UR4 ;  /* 0x00000004160478a5 */ /* 0x020fe2000f8e0204 */
[----:B--2---:R-:W-:-:S02]  /*1cc0*/  IMAD R2, R0, 0x200, R3 ;  /* 0x0000020000027824 */ /* 0x004fc400078e0203 */
[----:B------:R-:W-:Y:S02]  /*1cd0*/  IMAD.MOV R0, RZ, RZ, -R0 ;  /* 0x000000ffff007224 */ /* 0x000fe400078e0a00 */
[C---:B-1----:R-:W-:Y:S01]  /*1ce0*/  IMAD R2, R5.reuse, 0x4, R2 ;  /* 0x0000000405027824 */ /* 0x042fe200078e0202 */
[----:B---3--:R-:W-:Y:S02]  /*1cf0*/  LEA R6, R5, UR6, 0x2 ;  /* 0x0000000605067c11 */ /* 0x008fe4000f8e10ff */
[----:B----4-:R-:W-:-:S04]  /*1d00*/  LEA R7, R7, R4, 0x18 ;  /* 0x0000000407077211 */ /* 0x010fc800078ec0ff */
[----:B------:R-:W-:Y:S02]  /*1d10*/  IADD3 R6, PT, PT, R7, R6, RZ ;  /* 0x0000000607067210 */ /* 0x000fe40007ffe0ff */
[----:B------:R-:W-:-:S07]  /*1d20*/  IADD3 R4, PT, PT, R2, 0x80, R7 ;  /* 0x0000008002047810 */ /* 0x000fce0007ffe007 */
.L_x_52:
[----:B------:R-:W-:Y:S01]  /*1d30*/  ISETP.GE.AND P0, PT, R5, UR23, PT ;  /* 0x0000001705007c0c */ /* 0x000fe2000bf06270 */
        /* <DEDUP_REMOVED lines=14> */
        .weak           $__internal_1_$__cuda_sm20_div_u64
        .type           $__internal_1_$__cuda_sm20_div_u64,@function
        .size           $__internal_1_$__cuda_sm20_div_u64,(.L_x_60 - $__internal_1_$__cuda_sm20_div_u64)
$__internal_1_$__cuda_sm20_div_u64:
[----:B------:R-:W-:Y:S02]  /*1e20*/  IMAD.U32 R15, RZ, RZ, UR4 ;  /* 0x00000004ff0f7e24 */ /* 0x000fe4000f8e00ff */
[----:B------:R-:W-:-:S04]  /*1e30*/  IMAD.MOV.U32 R14, RZ, RZ, R5 ;  /* 0x000000ffff0e7224 */ /* 0x000fc800078e0005 */
        /* <DEDUP_REMOVED lines=9> */
[----:B------:R-:W-:Y:S01]  /*1ed0*/  IMAD.X R19, RZ, RZ, ~R13, P0 ;  /* 0x000000ffff137224 */ /* 0x000fe200000e0e0d */
[----:B------:R-:W-:-:S03]  /*1ee0*/  MOV R13, R6 ;  /* 0x00000006000d7202 */ /* 0x000fc60000000f00 */
[-C--:B------:R-:W-:Y:S02]  /*1ef0*/  IMAD R15, R7, R19.reuse, RZ ;  /* 0x00000013070f7224 */ /* 0x080fe400078e02ff */
[----:B------:R-:W-:-:S04]  /*1f00*/  IMAD.WIDE.U32 R12, P0, R6, R19, R12 ;  /* 0x00000013060c7225 */ /* 0x000fc8000780000c */
[----:B------:R-:W-:-:S04]  /*1f10*/  IMAD.HI.U32 R11, R7, R19, RZ ;  /* 0x00000013070b7227 */ /* 0x000fc800078e00ff */
[----:B------:R-:W-:-:S04]  /*1f20*/  IMAD.HI.U32 R12, P1, R7, R17, R12 ;  /* 0x00000011070c7227 */ /* 0x000fc8000782000c */
[----:B------:R-:W-:Y:S01]  /*1f30*/  IMAD.X R11, R11, 0x1, R7, P0 ;  /* 0x000000010b0b7824 */ /* 0x000fe200000e0607 */
[----:B------:R-:W-:-:S04]  /*1f40*/  IADD3 R13, P2, PT, R15, R12, RZ ;  /* 0x0000000c0f0d7210 */ /* 0x000fc80007f5e0ff */
[----:B------:R-:W-:Y:S01]  /*1f50*/  IADD3.X R11, PT, PT, RZ, RZ, R11, P2, P1 ;  /* 0x000000ffff0b7210 */ /* 0x000fe200017e240b */
[----:B------:R-:W-:-:S04]  /*1f60*/  IMAD.WIDE.U32 R6, R13, R5, RZ ;  /* 0x000000050d067225 */ /* 0x000fc800078e00ff */
[----:B------:R-:W-:Y:S01]  /*1f70*/  IMAD R12, R13, UR4, R7 ;  /* 0x000000040d0c7c24 */ /* 0x000fe2000f8e0207 */
[----:B------:R-:W-:-:S03]  /*1f80*/  IADD3 R7, P0, PT, RZ, -R6, RZ ;  /* 0x80000006ff077210 */ /* 0x000fc60007f1e0ff */
[----:B------:R-:W-:Y:S02]  /*1f90*/  IMAD R6, R11, R5, R12 ;  /* 0x000000050b067224 */ /* 0x000fe400078e020c */
[----:B------:R-:W-:-:S04]  /*1fa0*/  IMAD.HI.U32 R12, R13, R7, RZ ;  /* 0x000000070d0c7227 */ /* 0x000fc800078e00ff */
[----:B------:R-:W-:-:S04]  /*1fb0*/  IMAD.X R6, RZ, RZ, ~R6, P0 ;  /* 0x000000ffff067224 */ /* 0x000fc800000e0e06 */
        /* <DEDUP_REMOVED lines=15> */
[----:B------:R-:W-:-:S03]  /*20b0*/  IMAD.WIDE.U32 R6, R12, R5, RZ ;  /* 0x000000050c067225 */ /* 0x000fc600078e00ff */
[----:B------:R-:W-:Y:S01]  /*20c0*/  IADD3.X R14, PT, PT, RZ, R11, RZ, P1, !PT ;  /* 0x0000000bff0e7210 */ /* 0x000fe20000ffe4ff */
[----:B------:R-:W-:Y:S01]  /*20d0*/  IMAD R7, R12, UR4, R7 ;  /* 0x000000040c077c24 */ /* 0x000fe2000f8e0207 */
[----:B------:R-:W-:Y:S02]  /*20e0*/  IADD3 R16, P1, PT, -R6, R9, RZ ;  /* 0x0000000906107210 */ /* 0x000fe40007f3e1ff */
[----:B------:R-:W-:Y:S01]  /*20f0*/  IADD3 R9, P2, PT, R12, 0x1, RZ ;  /* 0x000000010c097810 */ /* 0x000fe20007f5e0ff */
[-C--:B------:R-:W-:Y:S01]  /*2100*/  IMAD R7, R14, R5.reuse, R7 ;  /* 0x000000050e077224 */ /* 0x080fe200078e0207 */
[----:B------:R-:W-:-:S03]  /*2110*/  ISETP.GE.U32.AND P0, PT, R16, R5, PT ;  /* 0x000000051000720c */ /* 0x000fc60003f06070 */
[----:B------:R-:W-:Y:S01]  /*2120*/  IMAD.X R11, R10, 0x1, ~R7, P1 ;  /* 0x000000010a0b7824 */ /* 0x000fe200008e0e07 */
[----:B------:R-:W-:Y:S01]  /*2130*/  IADD3 R6, P1, PT, -R5, R16, RZ ;  /* 0x0000001005067210 */ /* 0x000fe20007f3e1ff */
[----:B------:R-:W-:-:S03]  /*2140*/  IMAD.X R7, RZ, RZ, R14, P2 ;  /* 0x000000ffff077224 */ /* 0x000fc600010e060e */
[C---:B------:R-:W-:Y:S02]  /*2150*/  ISETP.GE.U32.AND.EX P0, PT, R11.reuse, UR4, PT, P0 ;  /* 0x000000040b007c0c */ /* 0x040fe4000bf06100 */
[----:B------:R-:W-:Y:S02]  /*2160*/  IADD3.X R10, PT, PT, R11, ~UR4, RZ, P1, !PT ;  /* 0x800000040b0a7c10 */ /* 0x000fe40008ffe4ff */
[----:B------:R-:W-:Y:S02]  /*2170*/  SEL R6, R6, R16, P0 ;  /* 0x0000001006067207 */ /* 0x000fe40000000000 */
[----:B------:R-:W-:Y:S02]  /*2180*/  SEL R9, R9, R12, P0 ;  /* 0x0000000c09097207 */ /* 0x000fe40000000000 */
[----:B------:R-:W-:Y:S02]  /*2190*/  SEL R10, R10, R11, P0 ;  /* 0x0000000b0a0a7207 */ /* 0x000fe40000000000 */
[----:B------:R-:W-:-:S02]  /*21a0*/  SEL R14, R7, R14, P0 ;  /* 0x0000000e070e7207 */ /* 0x000fc40000000000 */
[----:B------:R-:W-:Y:S02]  /*21b0*/  ISETP.GE.U32.AND P0, PT, R6, R5, PT ;  /* 0x000000050600720c */ /* 0x000fe40003f06070 */
[----:B------:R-:W-:Y:S02]  /*21c0*/  IADD3 R6, P2, PT, R9, 0x1, RZ ;  /* 0x0000000109067810 */ /* 0x000fe40007f5e0ff */
[----:B------:R-:W-:Y:S02]  /*21d0*/  ISETP.GE.U32.AND.EX P0, PT, R10, UR4, PT, P0 ;  /* 0x000000040a007c0c */ /* 0x000fe4000bf06100 */
[----:B------:R-:W-:Y:S01]  /*21e0*/  ISETP.NE.U32.AND P1, PT, R5, RZ, PT ;  /* 0x000000ff0500720c */ /* 0x000fe20003f25070 */
[----:B------:R-:W-:Y:S01]  /*21f0*/  IMAD.X R7, RZ, RZ, R14, P2 ;  /* 0x000000ffff077224 */ /* 0x000fe200010e060e */
[----:B------:R-:W-:Y:S01]  /*2200*/  SEL R6, R6, R9, P0 ;  /* 0x0000000906067207 */ /* 0x000fe20000000000 */
[----:B------:R-:W-:Y:S01]  /*2210*/  IMAD.MOV.U32 R9, RZ, RZ, 0x0 ;  /* 0x00000000ff097424 */ /* 0x000fe200078e00ff */
[----:B------:R-:W-:-:S02]  /*2220*/  ISETP.NE.AND.EX P1, PT, RZ, UR4, PT, P1 ;  /* 0x00000004ff007c0c */ /* 0x000fc4000bf25310 */
[----:B------:R-:W-:Y:S02]  /*2230*/  SEL R7, R7, R14, P0 ;  /* 0x0000000e07077207 */ /* 0x000fe40000000000 */
[----:B------:R-:W-:Y:S02]  /*2240*/  SEL R6, R6, 0xffffffff, P1 ;  /* 0xffffffff06067807 */ /* 0x000fe40000800000 */
[----:B------:R-:W-:Y:S01]  /*2250*/  SEL R7, R7, 0xffffffff, P1 ;  /* 0xffffffff07077807 */ /* 0x000fe20000800000 */
[----:B------:R-:W-:Y:S06]  /*2260*/  RET.REL.NODEC R8 `(_ZN3cub18CUB_300001_SM_10006detail9transform16transform_kernelINS2_10policy_hubILb0EN4cuda3std3__45tupleIJN6thrust24THRUST_300001_SM_1000_NS6detail15normal_iteratorINSA_10device_ptrIfEEEESF_EEEE10policy1000EiNS7_4plusIfEESF_JPfSL_EEEvT0_iT1_T2_DpNS2_10kernel_argIT3_EE) ;  /* 0xffffffdc08647950 */ /* 0x000fec0003c3ffff */
.L_x_53:
        /* <DEDUP_REMOVED lines=9> */
.L_x_60:


//--------------------- .text._ZN3cub18CUB_300001_SM_10006detail8for_each13static_kernelINS2_12policy_hub_t12policy_500_tElN6thrust24THRUST_300001_SM_1000_NS8cuda_cub6__fill7functorINS7_6detail15normal_iteratorINS7_10device_ptrIfEEEEfEEEEvT0_T1_ --------------------------
	.section	.text._ZN3cub18CUB_300001_SM_10006detail8for_each13static_kernelINS2_12policy_hub_t12policy_500_tElN6thrust24THRUST_300001_SM_1000_NS8cuda_cub6__fill7functorINS7_6detail15normal_iteratorINS7_10device_ptrIfEEEEfEEEEvT0_T1_,"ax",@progbits
	.align	128
        .global         _ZN3cub18CUB_300001_SM_10006detail8for_each13static_kernelINS2_12policy_hub_t12policy_500_tElN6thrust24THRUST_300001_SM_1000_NS8cuda_cub6__fill7functorINS7_6detail15normal_iteratorINS7_10device_ptrIfEEEEfEEEEvT0_T1_
        .type           _ZN3cub18CUB_300001_SM_10006detail8for_each13static_kernelINS2_12policy_hub_t12policy_500_tElN6thrust24THRUST_300001_SM_1000_NS8cuda_cub6__fill7functorINS7_6detail15normal_iteratorINS7_10device_ptrIfEEEEfEEEEvT0_T1_,@function
        .size           _ZN3cub18CUB_300001_SM_10006detail8for_each13static_kernelINS2_12policy_hub_t12policy_500_tElN6thrust24THRUST_300001_SM_1000_NS8cuda_cub6__fill7functorINS7_6detail15normal_iteratorINS7_10device_ptrIfEEEEfEEEEvT0_T1_,(.L_x_63 - _ZN3cub18CUB_300001_SM_10006detail8for_each13static_kernelINS2_12policy_hub_t12policy_500_tElN6thrust24THRUST_300001_SM_1000_NS8cuda_cub6__fill7functorINS7_6detail15normal_iteratorINS7_10device_ptrIfEEEEfEEEEvT0_T1_)
        .other          _ZN3cub18CUB_300001_SM_10006detail8for_each13static_kernelINS2_12policy_hub_t12policy_500_tElN6thrust24THRUST_300001_SM_1000_NS8cuda_cub6__fill7functorINS7_6detail15normal_iteratorINS7_10device_ptrIfEEEEfEEEEvT0_T1_,@"STO_CUDA_ENTRY STV_DEFAULT"
_ZN3cub18CUB_300001_SM_10006detail8for_each13static_kernelINS2_12policy_hub_t12policy_500_tElN6thrust24THRUST_300001_SM_1000_NS8cuda_cub6__fill7functorINS7_6detail15normal_iteratorINS7_10device_ptrIfEEEEfEEEEvT0_T1_:
.text._ZN3cub18CUB_300001_SM_10006detail8for_each13static_kernelINS2_12policy_hub_t12policy_500_tElN6thrust24THRUST_300001_SM_1000_NS8cuda_cub6__fill7functorINS7_6detail15normal_iteratorINS7_10device_ptrIfEEEEfEEEEvT0_T1_:
[----:B------:R-:W-:Y:S08]  /*0000*/  LDC R1, c[0x0][0x37c] ;  /* 0x0000df00ff017b82 */ /* 0x000ff00000000800 */
[----:B------:R-:W0:Y:S01]  /*0010*/  S2UR UR4, SR_CTAID.X ;  /* 0x00000000000479c3 */ /* 0x000e220000002500 */
[----:B------:R-:W1:Y:S01]  /*0020*/  LDCU.64 UR6, c[0x0][0x380] ;  /* 0x00007000ff0677ac */ /* 0x000e620008000a00 */
[----:B------:R-:W2:Y:S01]  /*0030*/  LDCU.64 UR8, c[0x0][0x358] ;  /* 0x00006b00ff0877ac */ /* 0x000ea20008000a00 */
[----:B0-----:R-:W-:-:S04]  /*0040*/  UIMAD.WIDE.U32 UR4, UR4, 0x200, URZ ;  /* 0x00000200040478a5 */ /* 0x001fc8000f8e00ff */
[----:B-1----:R-:W-:-:S04]  /*0050*/  UIADD3 UR6, UP0, UPT, -UR4, UR6, URZ ;  /* 0x0000000604067290 */ /* 0x002fc8000ff1e1ff */
[----:B------:R-:W-:Y:S02]  /*0060*/  UIADD3.X UR7, UPT, UPT, ~UR5, UR7, URZ, UP0, !UPT ;  /* 0x0000000705077290 */ /* 0x000fe400087fe5ff */
[----:B------:R-:W-:-:S04]  /*0070*/  UISETP.GE.U32.AND UP0, UPT, UR6, 0x200, UPT ;  /* 0x000002000600788c */ /* 0x000fc8000bf06070 */
[----:B------:R-:W-:-:S09]  /*0080*/  UISETP.GE.AND.EX UP0, UPT, UR7, URZ, UPT, UP0 ;  /* 0x000000ff0700728c */ /* 0x000fd2000bf06300 */
[----:B--2---:R-:W-:Y:S05]  /*0090*/  BRA.U !UP0, `(.L_x_54) ;  /* 0x0000000108287547 */ /* 0x004fea000b800000 */
[----:B------:R-:W0:Y:S01]  /*00a0*/  S2R R0, SR_TID.X ;  /* 0x0000000000007919 */ /* 0x000e220000002100 */
[----:B------:R-:W1:Y:S01]  /*00b0*/  LDCU.64 UR6, c[0x0][0x388] ;  /* 0x00007100ff0677ac */ /* 0x000e620008000a00 */
[----:B------:R-:W2:Y:S01]  /*00c0*/  LDC R5, c[0x0][0x390] ;  /* 0x0000e400ff057b82 */ /* 0x000ea20000000800 */
[----:B0-----:R-:W-:-:S05]  /*00d0*/  IADD3 R0, P0, PT, R0, UR4, RZ ;  /* 0x0000000400007c10 */ /* 0x001fca000ff1e0ff */
[----:B------:R-:W-:Y:S01]  /*00e0*/  IMAD.X R3, RZ, RZ, UR5, P0 ;  /* 0x00000005ff037e24 */ /* 0x000fe200080e06ff */
[----:B-1----:R-:W-:-:S04]  /*00f0*/  LEA R2, P0, R0, UR6, 0x2 ;  /* 0x0000000600027c11 */ /* 0x002fc8000f8010ff */
[----:B------:R-:W-:-:S05]  /*0100*/  LEA.HI.X R3, R0, UR7, R3, 0x2, P0 ;  /* 0x0000000700037c11 */ /* 0x000fca00080f1403 */
[----:B--2---:R-:W-:Y:S04]  /*0110*/  STG.E desc[UR8][R2.64], R5 ;  /* 0x0000000502007986 */ /* 0x004fe8000c101908 */
[----:B------:R-:W-:Y:S01]  /*0120*/  STG.E desc[UR8][R2.64+0x400], R5 ;  /* 0x0004000502007986 */ /* 0x000fe2000c101908 */
[----:B------:R-:W-:Y:S05]  /*0130*/  EXIT ;  /* 0x000000000000794d */ /* 0x000fea0003800000 */
.L_x_54:
[----:B------:R-:W0:Y:S01]  /*0140*/  S2R R0, SR_TID.X ;  /* 0x0000000000007919 */ /* 0x000e220000002100 */
[----:B------:R-:W-:Y:S01]  /*0150*/  USHF.R.S32.HI UR7, URZ, 0x1f, UR6 ;  /* 0x0000001fff077899 */ /* 0x000fe20008011406 */
[----:B------:R-:W1:Y:S05]  /*0160*/  LDCU.64 UR10, c[0x0][0x388] ;  /* 0x00007100ff0a77ac */ /* 0x000e6a0008000a00 */
[----:B------:R-:W-:Y:S02]  /*0170*/  IMAD.U32 R2, RZ, RZ, UR7 ;  /* 0x00000007ff027e24 */ /* 0x000fe4000f8e00ff */
[----:B------:R-:W-:Y:S01]  /*0180*/  IMAD.U32 R4, RZ, RZ, UR7 ;  /* 0x00000007ff047e24 */ /* 0x000fe2000f8e00ff */
[----:B0-----:R-:W-:-:S04]  /*0190*/  ISETP.LT.U32.AND P0, PT, R0, UR6, PT ;  /* 0x0000000600007c0c */ /* 0x001fc8000bf01070 */
[----:B------:R-:W-:Y:S01]  /*01a0*/  ISETP.GT.AND.EX P0, PT, R2, RZ, PT, P0 ;  /* 0x000000ff0200720c */ /* 0x000fe20003f04300 */
[C---:B------:R-:W-:Y:S01]  /*01b0*/  VIADD R2, R0.reuse, 0x100 ;  /* 0x0000010000027836 */ /* 0x040fe20000000000 */
[----:B------:R-:W-:-:S04]  /*01c0*/  IADD3 R0, P2, PT, R0, UR4, RZ ;  /* 0x0000000400007c10 */ /* 0x000fc8000ff5e0ff */
[----:B------:R-:W-:Y:S01]  /*01d0*/  ISETP.LT.U32.AND P1, PT, R2, UR6, PT ;  /* 0x0000000602007c0c */ /* 0x000fe2000bf21070 */
[----:B------:R-:W-:Y:S01]  /*01e0*/  IMAD.X R3, RZ, RZ, UR5, P2 ;  /* 0x00000005ff037e24 */ /* 0x000fe200090e06ff */
[----:B-1----:R-:W-:Y:S02]  /*01f0*/  LEA R2, P2, R0, UR10, 0x2 ;  /* 0x0000000a00027c11 */ /* 0x002fe4000f8410ff */
[----:B------:R-:W-:Y:S02]  /*0200*/  ISETP.GT.AND.EX P1, PT, R4, RZ, PT, P1 ;  /* 0x000000ff0400720c */ /* 0x000fe40003f24310 */
[----:B------:R-:W-:Y:S01]  /*0210*/  LEA.HI.X R3, R0, UR11, R3, 0x2, P2 ;  /* 0x0000000b00037c11 */ /* 0x000fe200090f1403 */
[----:B------:R-:W0:Y:S04]  /*0220*/  @P0 LDC R5, c[0x0][0x390] ;  /* 0x0000e400ff050b82 */ /* 0x000e280000000800 */
[----:B0-----:R0:W-:Y:S06]  /*0230*/  @P0 STG.E desc[UR8][R2.64], R5 ;  /* 0x0000000502000986 */ /* 0x0011ec000c101908 */
[----:B------:R-:W-:Y:S05]  /*0240*/  @!P1 EXIT ;  /* 0x000000000000994d */ /* 0x000fea0003800000 */
[----:B0-----:R-:W0:Y:S02]  /*0250*/  LDC R5, c[0x0][0x390] ;  /* 0x0000e400ff057b82 */ /* 0x001e240000000800 */
[----:B0-----:R-:W-:Y:S01]  /*0260*/  STG.E desc[UR8][R2.64+0x400], R5 ;  /* 0x0004000502007986 */ /* 0x001fe2000c101908 */
[----:B------:R-:W-:Y:S05]  /*0270*/  EXIT ;  /* 0x000000000000794d */ /* 0x000fea0003800000 */
.L_x_55:
        /* <DEDUP_REMOVED lines=16> */
.L_x_63:


//--------------------- .text._ZN3cub18CUB_300001_SM_10006detail8for_each13static_kernelINS2_12policy_hub_t12policy_500_tEmN6thrust24THRUST_300001_SM_1000_NS8cuda_cub20__uninitialized_fill7functorINS7_10device_ptrIfEEfEEEEvT0_T1_ --------------------------
	.section	.text._ZN3cub18CUB_300001_SM_10006detail8for_each13static_kernelINS2_12policy_hub_t12policy_500_tEmN6thrust24THRUST_300001_SM_1000_NS8cuda_cub20__uninitialized_fill7functorINS7_10device_ptrIfEEfEEEEvT0_T1_,"ax",@progbits
	.align	128
        .global         _ZN3cub18CUB_300001_SM_10006detail8for_each13static_kernelINS2_12policy_hub_t12policy_500_tEmN6thrust24THRUST_300001_SM_1000_NS8cuda_cub20__uninitialized_fill7functorINS7_10device_ptrIfEEfEEEEvT0_T1_
        .type           _ZN3cub18CUB_300001_SM_10006detail8for_each13static_kernelINS2_12policy_hub_t12policy_500_tEmN6thrust24THRUST_300001_SM_1000_NS8cuda_cub20__uninitialized_fill7functorINS7_10device_ptrIfEEfEEEEvT0_T1_,@function
        .size           _ZN3cub18CUB_300001_SM_10006detail8for_each13static_kernelINS2_12policy_hub_t12policy_500_tEmN6thrust24THRUST_300001_SM_1000_NS8cuda_cub20__uninitialized_fill7functorINS7_10device_ptrIfEEfEEEEvT0_T1_,(.L_x_64 - _ZN3cub18CUB_300001_SM_10006detail8for_each13static_kernelINS2_12policy_hub_t12policy_500_tEmN6thrust24THRUST_300001_SM_1000_NS8cuda_cub20__uninitialized_fill7functorINS7_10device_ptrIfEEfEEEEvT0_T1_)
        .other          _ZN3cub18CUB_300001_SM_10006detail8for_each13static_kernelINS2_12policy_hub_t12policy_500_tEmN6thrust24THRUST_300001_SM_1000_NS8cuda_cub20__uninitialized_fill7functorINS7_10device_ptrIfEEfEEEEvT0_T1_,@"STO_CUDA_ENTRY STV_DEFAULT"
_ZN3cub18CUB_300001_SM_10006detail8for_each13static_kernelINS2_12policy_hub_t12policy_500_tEmN6thrust24THRUST_300001_SM_1000_NS8cuda_cub20__uninitialized_fill7functorINS7_10device_ptrIfEEfEEEEvT0_T1_:
.text._ZN3cub18CUB_300001_SM_10006detail8for_each13static_kernelINS2_12policy_hub_t12policy_500_tEmN6thrust24THRUST_300001_SM_1000_NS8cuda_cub20__uninitialized_fill7functorINS7_10device_ptrIfEEfEEEEvT0_T1_:
        /* <DEDUP_REMOVED lines=8> */
[----:B------:R-:W-:-:S09]  /*0080*/  UISETP.GE.U32.AND.EX UP0, UPT, UR7, URZ, UPT, UP0 ;  /* 0x000000ff0700728c */ /* 0x000fd2000bf06100 */
        /* <DEDUP_REMOVED lines=11> */
.L_x_56:
[----:B------:R-:W0:Y:S01]  /*0140*/  S2R R0, SR_TID.X ;  /* 0x0000000000007919 */ /* 0x000e220000002100 */
[----:B------:R-:W-:Y:S01]  /*0150*/  IMAD.U32 R2, RZ, RZ, UR7 ;  /* 0x00000007ff027e24 */ /* 0x000fe2000f8e00ff */
[----:B------:R-:W1:Y:S01]  /*0160*/  LDCU.64 UR10, c[0x0][0x388] ;  /* 0x00007100ff0a77ac */ /* 0x000e620008000a00 */
[----:B------:R-:W-:Y:S01]  /*0170*/  IMAD.U32 R4, RZ, RZ, UR7 ;  /* 0x00000007ff047e24 */ /* 0x000fe2000f8e00ff */
[----:B0-----:R-:W-:-:S04]  /*0180*/  ISETP.LT.U32.AND P0, PT, R0, UR6, PT ;  /* 0x0000000600007c0c */ /* 0x001fc8000bf01070 */
[----:B------:R-:W-:Y:S01]  /*0190*/  ISETP.GT.U32.AND.EX P0, PT, R2, RZ, PT, P0 ;  /* 0x000000ff0200720c */ /* 0x000fe20003f04100 */
[C---:B------:R-:W-:Y:S01]  /*01a0*/  VIADD R2, R0.reuse, 0x100 ;  /* 0x0000010000027836 */ /* 0x040fe20000000000 */
[----:B------:R-:W-:-:S04]  /*01b0*/  IADD3 R0, P2, PT, R0, UR4, RZ ;  /* 0x0000000400007c10 */ /* 0x000fc8000ff5e0ff */
[----:B------:R-:W-:Y:S01]  /*01c0*/  ISETP.LT.U32.AND P1, PT, R2, UR6, PT ;  /* 0x0000000602007c0c */ /* 0x000fe2000bf21070 */
[----:B------:R-:W-:Y:S01]  /*01d0*/  IMAD.X R3, RZ, RZ, UR5, P2 ;  /* 0x00000005ff037e24 */ /* 0x000fe200090e06ff */
[----:B-1----:R-:W-:Y:S02]  /*01e0*/  LEA R2, P2, R0, UR10, 0x2 ;  /* 0x0000000a00027c11 */ /* 0x002fe4000f8410ff */
[----:B------:R-:W-:Y:S02]  /*01f0*/  ISETP.GT.U32.AND.EX P1, PT, R4, RZ, PT, P1 ;  /* 0x000000ff0400720c */ /* 0x000fe40003f24110 */
[----:B------:R-:W-:Y:S01]  /*0200*/  LEA.HI.X R3, R0, UR11, R3, 0x2, P2 ;  /* 0x0000000b00037c11 */ /* 0x000fe200090f1403 */
[----:B------:R-:W0:Y:S04]  /*0210*/  @P0 LDC R5, c[0x0][0x390] ;  /* 0x0000e400ff050b82 */ /* 0x000e280000000800 */
[----:B0-----:R0:W-:Y:S06]  /*0220*/  @P0 STG.E desc[UR8][R2.64], R5 ;  /* 0x0000000502000986 */ /* 0x0011ec000c101908 */
[----:B------:R-:W-:Y:S05]  /*0230*/  @!P1 EXIT ;  /* 0x000000000000994d */ /* 0x000fea0003800000 */
[----:B0-----:R-:W0:Y:S02]  /*0240*/  LDC R5, c[0x0][0x390] ;  /* 0x0000e400ff057b82 */ /* 0x001e240000000800 */
[----:B0-----:R-:W-:Y:S01]  /*0250*/  STG.E desc[UR8][R2.64+0x400], R5 ;  /* 0x0004000502007986 */ /* 0x001fe2000c101908 */
[----:B------:R-:W-:Y:S05]  /*0260*/  EXIT ;  /* 0x000000000000794d */ /* 0x000fea0003800000 */
.L_x_57:
        /* <DEDUP_REMOVED lines=9> */
.L_x_64:


//--------------------- .text._ZN3cub18CUB_300001_SM_10006detail11EmptyKernelIvEEvv --------------------------
	.section	.text._ZN3cub18CUB_300001_SM_10006detail11EmptyKernelIvEEvv,"ax",@progbits
	.align	128
        .global         _ZN3cub18CUB_300001_SM_10006detail11EmptyKernelIvEEvv
        .type           _ZN3cub18CUB_300001_SM_10006detail11EmptyKernelIvEEvv,@function
        .size           _ZN3cub18CUB_300001_SM_10006detail11EmptyKernelIvEEvv,(.L_x_65 - _ZN3cub18CUB_300001_SM_10006detail11EmptyKernelIvEEvv)
        .other          _ZN3cub18CUB_300001_SM_10006detail11EmptyKernelIvEEvv,@"STO_CUDA_ENTRY STV_DEFAULT"
_ZN3cub18CUB_300001_SM_10006detail11EmptyKernelIvEEvv:
.text._ZN3cub18CUB_300001_SM_10006detail11EmptyKernelIvEEvv:
[----:B------:R-:W-:Y:S01]  /*0000*/  LDC R1, c[0x0][0x37c] ;  /* 0x0000df00ff017b82 */ /* 0x000fe20000000800 */
[----:B------:R-:W-:Y:S05]  /*0010*/  EXIT ;  /* 0x000000000000794d */ /* 0x000fea0003800000 */
.L_x_58:
        /* <DEDUP_REMOVED lines=14> */
.L_x_65:


//--------------------- .nv.shared._ZN3cub18CUB_300001_SM_10006detail9transform16transform_kernelINS2_10policy_hubILb0EN4cuda3std3__45tupleIJN6thrust24THRUST_300001_SM_1000_NS6detail15normal_iteratorINSA_10device_ptrIfEEEESF_EEEE10policy1000ElNS7_4plusIfEESF_JPfSL_EEEvT0_iT1_T2_DpNS2_10kernel_argIT3_EE --------------------------
	.section	.nv.shared._ZN3cub18CUB_300001_SM_10006detail9transform16transform_kernelINS2_10policy_hubILb0EN4cuda3std3__45tupleIJN6thrust24THRUST_300001_SM_1000_NS6detail15normal_iteratorINSA_10device_ptrIfEEEESF_EEEE10policy1000ElNS7_4plusIfEESF_JPfSL_EEEvT0_iT1_T2_DpNS2_10kernel_argIT3_EE,"aw",@nobits
	.sectionflags	@""
	.align	128
.nv.shared._ZN3cub18CUB_300001_SM_10006detail9transform16transform_kernelINS2_10policy_hubILb0EN4cuda3std3__45tupleIJN6thrust24THRUST_300001_SM_1000_NS6detail15normal_iteratorINSA_10device_ptrIfEEEESF_EEEE10policy1000ElNS7_4plusIfEESF_JPfSL_EEEvT0_iT1_T2_DpNS2_10kernel_argIT3_EE:
	.zero		1152


//--------------------- .nv.shared.reserved.0     --------------------------
	.section	.nv.shared.reserved.0,"aw",@nobits
	.weak		__nv_reservedSMEM_offset_0_alias
	.size		__nv_reservedSMEM_offset_0_alias, 0, 64
	.other		__nv_reservedSMEM_offset_0_alias,@"STO_CUDA_RESERVED_SHARED STV_DEFAULT"
__nv_reservedSMEM_offset_0_alias:
	.zero		0
	.zero		64


//--------------------- .nv.global                --------------------------
	.section	.nv.global,"aw",@nobits
.nv.global:
	.type		_ZN30_INTERNAL_e6cd0183_4_k_cu_main6thrust24THRUST_300001_SM_1000_NS3seqE,@object
	.size		_ZN30_INTERNAL_e6cd0183_4_k_cu_main6thrust24THRUST_300001_SM_1000_NS3seqE,(_ZN30_INTERNAL_e6cd0183_4_k_cu_main4cuda3std3__48in_placeE - _ZN30_INTERNAL_e6cd0183_4_k_cu_main6thrust24THRUST_300001_SM_1000_NS3seqE)
_ZN30_INTERNAL_e6cd0183_4_k_cu_main6thrust24THRUST_300001_SM_1000_NS3seqE:
	.zero		1
	.type		_ZN30_INTERNAL_e6cd0183_4_k_cu_main4cuda3std3__48in_placeE,@object
	.size		_ZN30_INTERNAL_e6cd0183_4_k_cu_main4cuda3std3__48in_placeE,(_ZN30_INTERNAL_e6cd0183_4_k_cu_main4cuda3std6ranges3__45__cpo4sizeE - _ZN30_INTERNAL_e6cd0183_4_k_cu_main4cuda3std3__48in_placeE)
_ZN30_INTERNAL_e6cd0183_4_k_cu_main4cuda3std3__48in_placeE:
	.zero		1
	.type		_ZN30_INTERNAL_e6cd0183_4_k_cu_main4cuda3std6ranges3__45__cpo4sizeE,@object
	.size		_ZN30_INTERNAL_e6cd0183_4_k_cu_main4cuda3std6ranges3__45__cpo4sizeE,(_ZN30_INTERNAL_e6cd0183_4_k_cu_main6thrust24THRUST_300001_SM_1000_NS12placeholders2_3E - _ZN30_INTERNAL_e6cd0183_4_k_cu_main4cuda3std6ranges3__45__cpo4sizeE)
_ZN30_INTERNAL_e6cd0183_4_k_cu_main4cuda3std6ranges3__45__cpo4sizeE:
	.zero		1
	.type		_ZN30_INTERNAL_e6cd0183_4_k_cu_main6thrust24THRUST_300001_SM_1000_NS12placeholders2_3E,@object
	.size		_ZN30_INTERNAL_e6cd0183_4_k_cu_main6thrust24THRUST_300001_SM_1000_NS12placeholders2_3E,(_ZN30_INTERNAL_e6cd0183_4_k_cu_main4cuda3std3__45__cpo6cbeginE - _ZN30_INTERNAL_e6cd0183_4_k_cu_main6thrust24THRUST_300001_SM_1000_NS12placeholders2_3E)
_ZN30_INTERNAL_e6cd0183_4_k_cu_main6thrust24THRUST_300001_SM_1000_NS12placeholders2_3E:
	.zero		1
	.type		_ZN30_INTERNAL_e6cd0183_4_k_cu_main4cuda3std3__45__cpo6cbeginE,@object
	.size		_ZN30_INTERNAL_e6cd0183_4_k_cu_main4cuda3std3__45__cpo6cbeginE,(_ZN30_INTERNAL_e6cd0183_4_k_cu_main4cuda3std6ranges3__45__cpo6cbeginE - _ZN30_INTERNAL_e6cd0183_4_k_cu_main4cuda3std3__45__cpo6cbeginE)
_ZN30_INTERNAL_e6cd0183_4_k_cu_main4cuda3std3__45__cpo6cbeginE:
	.zero		1
	.type		_ZN30_INTERNAL_e6cd0183_4_k_cu_main4cuda3std6ranges3__45__cpo6cbeginE,@object
	.size		_ZN30_INTERNAL_e6cd0183_4_k_cu_main4cuda3std6ranges3__45__cpo6cbeginE,(_ZN30_INTERNAL_e6cd0183_4_k_cu_main6thrust24THRUST_300001_SM_1000_NS12placeholders2_7E - _ZN30_INTERNAL_e6cd0183_4_k_cu_main4cuda3std6ranges3__45__cpo6cbeginE)
_ZN30_INTERNAL_e6cd0183_4_k_cu_main4cuda3std6ranges3__45__cpo6cbeginE:
	.zero		1
	.type		_ZN30_INTERNAL_e6cd0183_4_k_cu_main6thrust24THRUST_300001_SM_1000_NS12placeholders2_7E,@object
	.size		_ZN30_INTERNAL_e6cd0183_4_k_cu_main6thrust24THRUST_300001_SM_1000_NS12placeholders2_7E,(_ZN30_INTERNAL_e6cd0183_4_k_cu_main4cuda3std3__45__cpo7crbeginE - _ZN30_INTERNAL_e6cd0183_4_k_cu_main6thrust24THRUST_300001_SM_1000_NS12placeholders2_7E)
_ZN30_INTERNAL_e6cd0183_4_k_cu_main6thrust24THRUST_300001_SM_1000_NS12placeholders2_7E:
	.zero		1
	.type		_ZN30_INTERNAL_e6cd0183_4_k_cu_main4cuda3std3__45__cpo7crbeginE,@object
	.size		_ZN30_INTERNAL_e6cd0183_4_k_cu_main4cuda3std3__45__cpo7crbeginE,(_ZN30_INTERNAL_e6cd0183_4_k_cu_main4cuda3std6ranges3__45__cpo4nextE - _ZN30_INTERNAL_e6cd0183_4_k_cu_main4cuda3std3__45__cpo7crbeginE)
_ZN30_INTERNAL_e6cd0183_4_k_cu_main4cuda3std3__45__cpo7crbeginE:
	.zero		1
	.type		_ZN30_INTERNAL_e6cd0183_4_k_cu_main4cuda3std6ranges3__45__cpo4nextE,@object
	.size		_ZN30_INTERNAL_e6cd0183_4_k_cu_main4cuda3std6ranges3__45__cpo4nextE,(_ZN30_INTERNAL_e6cd0183_4_k_cu_main4cuda3std6ranges3__45__cpo4swapE - _ZN30_INTERNAL_e6cd0183_4_k_cu_main4cuda3std6ranges3__45__cpo4nextE)
_ZN30_INTERNAL_e6cd0183_4_k_cu_main4cuda3std6ranges3__45__cpo4nextE:
	.zero		1
	.type		_ZN30_INTERNAL_e6cd0183_4_k_cu_main4cuda3std6ranges3__45__cpo4swapE,@object
	.size		_ZN30_INTERNAL_e6cd0183_4_k_cu_main4cuda3std6ranges3__45__cpo4swapE,(_ZN30_INTERNAL_e6cd0183_4_k_cu_main6thrust24THRUST_300001_SM_1000_NS8cuda_cub10par_nosyncE - _ZN30_INTERNAL_e6cd0183_4_k_cu_main4cuda3std6ranges3__45__cpo4swapE)
_ZN30_INTERNAL_e6cd0183_4_k_cu_main4cuda3std6ranges3__45__cpo4swapE:
	.zero		1
	.type		_ZN30_INTERNAL_e6cd0183_4_k_cu_main6thrust24THRUST_300001_SM_1000_NS8cuda_cub10par_nosyncE,@object
	.size		_ZN30_INTERNAL_e6cd0183_4_k_cu_main6thrust24THRUST_300001_SM_1000_NS8cuda_cub10par_nosyncE,(_ZN30_INTERNAL_e6cd0183_4_k_cu_main6thrust24THRUST_300001_SM_1000_NS12placeholders2_9E - _ZN30_INTERNAL_e6cd0183_4_k_cu_main6thrust24THRUST_300001_SM_1000_NS8cuda_cub10par_nosyncE)
_ZN30_INTERNAL_e6cd0183_4_k_cu_main6thrust24THRUST_300001_SM_1000_NS8cuda_cub10par_nosyncE:
	.zero		1
	.type		_ZN30_INTERNAL_e6cd0183_4_k_cu_main6thrust24THRUST_300001_SM_1000_NS12placeholders2_9E,@object
	.size		_ZN30_INTERNAL_e6cd0183_4_k_cu_main6thrust24THRUST_300001_SM_1000_NS12placeholders2_9E,(_ZN30_INTERNAL_e6cd0183_4_k_cu_main4cuda3std3__432_GLOBAL__N__e6cd0183_4_k_cu_main6ignoreE - _ZN30_INTERNAL_e6cd0183_4_k_cu_main6thrust24THRUST_300001_SM_1000_NS12placeholders2_9E)
_ZN30_INTERNAL_e6cd0183_4_k_cu_main6thrust24THRUST_300001_SM_1000_NS12placeholders2_9E:
	.zero		1
	.type		_ZN30_INTERNAL_e6cd0183_4_k_cu_main4cuda3std3__432_GLOBAL__N__e6cd0183_4_k_cu_main6ignoreE,@object
	.size		_ZN30_INTERNAL_e6cd0183_4_k_cu_main4cuda3std3__432_GLOBAL__N__e6cd0183_4_k_cu_main6ignoreE,(_ZN30_INTERNAL_e6cd0183_4_k_cu_main4cuda3std6ranges3__45__cpo4dataE - _ZN30_INTERNAL_e6cd0183_4_k_cu_main4cuda3std3__432_GLOBAL__N__e6cd0183_4_k_cu_main6ignoreE)
_ZN30_INTERNAL_e6cd0183_4_k_cu_main4cuda3std3__432_GLOBAL__N__e6cd0183_4_k_cu_main6ignoreE:
	.zero		1
	.type		_ZN30_INTERNAL_e6cd0183_4_k_cu_main4cuda3std6ranges3__45__cpo4dataE,@object
	.size		_ZN30_INTERNAL_e6cd0183_4_k_cu_main4cuda3std6ranges3__45__cpo4dataE,(_ZN30_INTERNAL_e6cd0183_4_k_cu_main6thrust24THRUST_300001_SM_1000_NS12placeholders2_1E - _ZN30_INTERNAL_e6cd0183_4_k_cu_main4cuda3std6ranges3__45__cpo4dataE)
_ZN30_INTERNAL_e6cd0183_4_k_cu_main4cuda3std6ranges3__45__cpo4dataE:
	.zero		1
	.type		_ZN30_INTERNAL_e6cd0183_4_k_cu_main6thrust24THRUST_300001_SM_1000_NS12placeholders2_1E,@object
	.size		_ZN30_INTERNAL_e6cd0183_4_k_cu_main6thrust24THRUST_300001_SM_1000_NS12placeholders2_1E,(_ZN30_INTERNAL_e6cd0183_4_k_cu_main4cuda3std3__45__cpo5beginE - _ZN30_INTERNAL_e6cd0183_4_k_cu_main6thrust24THRUST_300001_SM_1000_NS12placeholders2_1E)
_ZN30_INTERNAL_e6cd0183_4_k_cu_main6thrust24THRUST_300001_SM_1000_NS12placeholders2_1E:
	.zero		1
	.type		_ZN30_INTERNAL_e6cd0183_4_k_cu_main4cuda3std3__45__cpo5beginE,@object
	.size		_ZN30_INTERNAL_e6cd0183_4_k_cu_main4cuda3std3__45__cpo5beginE,(_ZN30_INTERNAL_e6cd0183_4_k_cu_main4cuda3std6ranges3__45__cpo5beginE - _ZN30_INTERNAL_e6cd0183_4_k_cu_main4cuda3std3__45__cpo5beginE)
_ZN30_INTERNAL_e6cd0183_4_k_cu_main4cuda3std3__45__cpo5beginE:
	.zero		1
	.type		_ZN30_INTERNAL_e6cd0183_4_k_cu_main4cuda3std6ranges3__45__cpo5beginE,@object
	.size		_ZN30_INTERNAL_e6cd0183_4_k_cu_main4cuda3std6ranges3__45__cpo5beginE,(_ZN30_INTERNAL_e6cd0183_4_k_cu_main6thrust24THRUST_300001_SM_1000_NS12placeholders2_5E - _ZN30_INTERNAL_e6cd0183_4_k_cu_main4cuda3std6ranges3__45__cpo5beginE)
_ZN30_INTERNAL_e6cd0183_4_k_cu_main4cuda3std6ranges3__45__cpo5beginE:
	.zero		1
	.type		_ZN30_INTERNAL_e6cd0183_4_k_cu_main6thrust24THRUST_300001_SM_1000_NS12placeholders2_5E,@object
	.size		_ZN30_INTERNAL_e6cd0183_4_k_cu_main6thrust24THRUST_300001_SM_1000_NS12placeholders2_5E,(_ZN30_INTERNAL_e6cd0183_4_k_cu_main4cuda3std3__45__cpo6rbeginE - _ZN30_INTERNAL_e6cd0183_4_k_cu_main6thrust24THRUST_300001_SM_1000_NS12placeholders2_5E)
_ZN30_INTERNAL_e6cd0183_4_k_cu_main6thrust24THRUST_300001_SM_1000_NS12placeholders2_5E:
	.zero		1
	.type		_ZN30_INTERNAL_e6cd0183_4_k_cu_main4cuda3std3__45__cpo6rbeginE,@object
	.size		_ZN30_INTERNAL_e6cd0183_4_k_cu_main4cuda3std3__45__cpo6rbeginE,(_ZN30_INTERNAL_e6cd0183_4_k_cu_main4cuda3std6ranges3__45__cpo7advanceE - _ZN30_INTERNAL_e6cd0183_4_k_cu_main4cuda3std3__45__cpo6rbeginE)
_ZN30_INTERNAL_e6cd0183_4_k_cu_main4cuda3std3__45__cpo6rbeginE:
	.zero		1
	.type		_ZN30_INTERNAL_e6cd0183_4_k_cu_main4cuda3std6ranges3__45__cpo7advanceE,@object
	.size		_ZN30_INTERNAL_e6cd0183_4_k_cu_main4cuda3std6ranges3__45__cpo7advanceE,(_ZN30_INTERNAL_e6cd0183_4_k_cu_main4cuda3std3__47nulloptE - _ZN30_INTERNAL_e6cd0183_4_k_cu_main4cuda3std6ranges3__45__cpo7advanceE)
_ZN30_INTERNAL_e6cd0183_4_k_cu_main4cuda3std6ranges3__45__cpo7advanceE:
	.zero		1
	.type		_ZN30_INTERNAL_e6cd0183_4_k_cu_main4cuda3std3__47nulloptE,@object
	.size		_ZN30_INTERNAL_e6cd0183_4_k_cu_main4cuda3std3__47nulloptE,(_ZN30_INTERNAL_e6cd0183_4_k_cu_main4cuda3std6ranges3__45__cpo8distanceE - _ZN30_INTERNAL_e6cd0183_4_k_cu_main4cuda3std3__47nulloptE)
_ZN30_INTERNAL_e6cd0183_4_k_cu_main4cuda3std3__47nulloptE:
	.zero		1
	.type		_ZN30_INTERNAL_e6cd0183_4_k_cu_main4cuda3std6ranges3__45__cpo8distanceE,@object
	.size		_ZN30_INTERNAL_e6cd0183_4_k_cu_main4cuda3std6ranges3__45__cpo8distanceE,(_ZN30_INTERNAL_e6cd0183_4_k_cu_main6thrust24THRUST_300001_SM_1000_NS12placeholders3_10E - _ZN30_INTERNAL_e6cd0183_4_k_cu_main4cuda3std6ranges3__45__cpo8distanceE)
_ZN30_INTERNAL_e6cd0183_4_k_cu_main4cuda3std6ranges3__45__cpo8distanceE:
	.zero		1
	.type		_ZN30_INTERNAL_e6cd0183_4_k_cu_main6thrust24THRUST_300001_SM_1000_NS12placeholders3_10E,@object
	.size		_ZN30_INTERNAL_e6cd0183_4_k_cu_main6thrust24THRUST_300001_SM_1000_NS12placeholders3_10E,(_ZN30_INTERNAL_e6cd0183_4_k_cu_main4cuda3std3__419piecewise_constructE - _ZN30_INTERNAL_e6cd0183_4_k_cu_main6thrust24THRUST_300001_SM_1000_NS12placeholders3_10E)
_ZN30_INTERNAL_e6cd0183_4_k_cu_main6thrust24THRUST_300001_SM_1000_NS12placeholders3_10E:
	.zero		1
	.type		_ZN30_INTERNAL_e6cd0183_4_k_cu_main4cuda3std3__419piecewise_constructE,@object
	.size		_ZN30_INTERNAL_e6cd0183_4_k_cu_main4cuda3std3__419piecewise_constructE,(_ZN30_INTERNAL_e6cd0183_4_k_cu_main4cuda3std6ranges3__45__cpo5cdataE - _ZN30_INTERNAL_e6cd0183_4_k_cu_main4cuda3std3__419piecewise_constructE)
_ZN30_INTERNAL_e6cd0183_4_k_cu_main4cuda3std3__419piecewise_constructE:
	.zero		1
	.type		_ZN30_INTERNAL_e6cd0183_4_k_cu_main4cuda3std6ranges3__45__cpo5cdataE,@object
	.size		_ZN30_INTERNAL_e6cd0183_4_k_cu_main4cuda3std6ranges3__45__cpo5cdataE,(_ZN30_INTERNAL_e6cd0183_4_k_cu_main6thrust24THRUST_300001_SM_1000_NS12placeholders2_2E - _ZN30_INTERNAL_e6cd0183_4_k_cu_main4cuda3std6ranges3__45__cpo5cdataE)
_ZN30_INTERNAL_e6cd0183_4_k_cu_main4cuda3std6ranges3__45__cpo5cdataE:
	.zero		1
	.type		_ZN30_INTERNAL_e6cd0183_4_k_cu_main6thrust24THRUST_300001_SM_1000_NS12placeholders2_2E,@object
	.size		_ZN30_INTERNAL_e6cd0183_4_k_cu_main6thrust24THRUST_300001_SM_1000_NS12placeholders2_2E,(_ZN30_INTERNAL_e6cd0183_4_k_cu_main4cuda3std3__45__cpo3endE - _ZN30_INTERNAL_e6cd0183_4_k_cu_main6thrust24THRUST_300001_SM_1000_NS12placeholders2_2E)
_ZN30_INTERNAL_e6cd0183_4_k_cu_main6thrust24THRUST_300001_SM_1000_NS12placeholders2_2E:
	.zero		1
	.type		_ZN30_INTERNAL_e6cd0183_4_k_cu_main4cuda3std3__45__cpo3endE,@object
	.size		_ZN30_INTERNAL_e6cd0183_4_k_cu_main4cuda3std3__45__cpo3endE,(_ZN30_INTERNAL_e6cd0183_4_k_cu_main4cuda3std6ranges3__45__cpo3endE - _ZN30_INTERNAL_e6cd0183_4_k_cu_main4cuda3std3__45__cpo3endE)
_ZN30_INTERNAL_e6cd0183_4_k_cu_main4cuda3std3__45__cpo3endE:
	.zero		1
	.type		_ZN30_INTERNAL_e6cd0183_4_k_cu_main4cuda3std6ranges3__45__cpo3endE,@object
	.size		_ZN30_INTERNAL_e6cd0183_4_k_cu_main4cuda3std6ranges3__45__cpo3endE,(_ZN30_INTERNAL_e6cd0183_4_k_cu_main6thrust24THRUST_300001_SM_1000_NS12placeholders2_6E - _ZN30_INTERNAL_e6cd0183_4_k_cu_main4cuda3std6ranges3__45__cpo3endE)
_ZN30_INTERNAL_e6cd0183_4_k_cu_main4cuda3std6ranges3__45__cpo3endE:
	.zero		1
	.type		_ZN30_INTERNAL_e6cd0183_4_k_cu_main6thrust24THRUST_300001_SM_1000_NS12placeholders2_6E,@object
	.size		_ZN30_INTERNAL_e6cd0183_4_k_cu_main6thrust24THRUST_300001_SM_1000_NS12placeholders2_6E,(_ZN30_INTERNAL_e6cd0183_4_k_cu_main4cuda3std3__45__cpo4rendE - _ZN30_INTERNAL_e6cd0183_4_k_cu_main6thrust24THRUST_300001_SM_1000_NS12placeholders2_6E)
_ZN30_INTERNAL_e6cd0183_4_k_cu_main6thrust24THRUST_300001_SM_1000_NS12placeholders2_6E:
	.zero		1
	.type		_ZN30_INTERNAL_e6cd0183_4_k_cu_main4cuda3std3__45__cpo4rendE,@object
	.size		_ZN30_INTERNAL_e6cd0183_4_k_cu_main4cuda3std3__45__cpo4rendE,(_ZN30_INTERNAL_e6cd0183_4_k_cu_main4cuda3std6ranges3__45__cpo9iter_swapE - _ZN30_INTERNAL_e6cd0183_4_k_cu_main4cuda3std3__45__cpo4rendE)
_ZN30_INTERNAL_e6cd0183_4_k_cu_main4cuda3std3__45__cpo4rendE:
	.zero		1
	.type		_ZN30_INTERNAL_e6cd0183_4_k_cu_main4cuda3std6ranges3__45__cpo9iter_swapE,@object
	.size		_ZN30_INTERNAL_e6cd0183_4_k_cu_main4cuda3std6ranges3__45__cpo9iter_swapE,(_ZN30_INTERNAL_e6cd0183_4_k_cu_main4cuda3std3__48unexpectE - _ZN30_INTERNAL_e6cd0183_4_k_cu_main4cuda3std6ranges3__45__cpo9iter_swapE)
_ZN30_INTERNAL_e6cd0183_4_k_cu_main4cuda3std6ranges3__45__cpo9iter_swapE:
	.zero		1
	.type		_ZN30_INTERNAL_e6cd0183_4_k_cu_main4cuda3std3__48unexpectE,@object
	.size		_ZN30_INTERNAL_e6cd0183_4_k_cu_main4cuda3std3__48unexpectE,(_ZN30_INTERNAL_e6cd0183_4_k_cu_main6thrust24THRUST_300001_SM_1000_NS8cuda_cub3parE - _ZN30_INTERNAL_e6cd0183_4_k_cu_main4cuda3std3__48unexpectE)
_ZN30_INTERNAL_e6cd0183_4_k_cu_main4cuda3std3__48unexpectE:
	.zero		1
	.type		_ZN30_INTERNAL_e6cd0183_4_k_cu_main6thrust24THRUST_300001_SM_1000_NS8cuda_cub3parE,@object
	.size		_ZN30_INTERNAL_e6cd0183_4_k_cu_main6thrust24THRUST_300001_SM_1000_NS8cuda_cub3parE,(_ZN30_INTERNAL_e6cd0183_4_k_cu_main6thrust24THRUST_300001_SM_1000_NS12placeholders2_4E - _ZN30_INTERNAL_e6cd0183_4_k_cu_main6thrust24THRUST_300001_SM_1000_NS8cuda_cub3parE)
_ZN30_INTERNAL_e6cd0183_4_k_cu_main6thrust24THRUST_300001_SM_1000_NS8cuda_cub3parE:
	.zero		1
	.type		_ZN30_INTERNAL_e6cd0183_4_k_cu_main6thrust24THRUST_300001_SM_1000_NS12placeholders2_4E,@object
	.size		_ZN30_INTERNAL_e6cd0183_4_k_cu_main6thrust24THRUST_300001_SM_1000_NS12placeholders2_4E,(_ZN30_INTERNAL_e6cd0183_4_k_cu_main4cuda3std3__45__cpo4cendE - _ZN30_INTERNAL_e6cd0183_4_k_cu_main6thrust24THRUST_300001_SM_1000_NS12placeholders2_4E)
_ZN30_INTERNAL_e6cd0183_4_k_cu_main6thrust24THRUST_300001_SM_1000_NS12placeholders2_4E:
	.zero		1
	.type		_ZN30_INTERNAL_e6cd0183_4_k_cu_main4cuda3std3__45__cpo4cendE,@object
	.size		_ZN30_INTERNAL_e6cd0183_4_k_cu_main4cuda3std3__45__cpo4cendE,(_ZN30_INTERNAL_e6cd0183_4_k_cu_main4cuda3std6ranges3__45__cpo4cendE - _ZN30_INTERNAL_e6cd0183_4_k_cu_main4cuda3std3__45__cpo4cendE)
_ZN30_INTERNAL_e6cd0183_4_k_cu_main4cuda3std3__45__cpo4cendE:
	.zero		1
	.type		_ZN30_INTERNAL_e6cd0183_4_k_cu_main4cuda3std6ranges3__45__cpo4cendE,@object
	.size		_ZN30_INTERNAL_e6cd0183_4_k_cu_main4cuda3std6ranges3__45__cpo4cendE,(_ZN30_INTERNAL_e6cd0183_4_k_cu_main4cuda3std3__420unreachable_sentinelE - _ZN30_INTERNAL_e6cd0183_4_k_cu_main4cuda3std6ranges3__45__cpo4cendE)
_ZN30_INTERNAL_e6cd0183_4_k_cu_main4cuda3std6ranges3__45__cpo4cendE:
	.zero		1
	.type		_ZN30_INTERNAL_e6cd0183_4_k_cu_main4cuda3std3__420unreachable_sentinelE,@object
	.size		_ZN30_INTERNAL_e6cd0183_4_k_cu_main4cuda3std3__420unreachable_sentinelE,(_ZN30_INTERNAL_e6cd0183_4_k_cu_main4cuda3std6ranges3__45__cpo5ssizeE - _ZN30_INTERNAL_e6cd0183_4_k_cu_main4cuda3std3__420unreachable_sentinelE)
_ZN30_INTERNAL_e6cd0183_4_k_cu_main4cuda3std3__420unreachable_sentinelE:
	.zero		1
	.type		_ZN30_INTERNAL_e6cd0183_4_k_cu_main4cuda3std6ranges3__45__cpo5ssizeE,@object
	.size		_ZN30_INTERNAL_e6cd0183_4_k_cu_main4cuda3std6ranges3__45__cpo5ssizeE,(_ZN30_INTERNAL_e6cd0183_4_k_cu_main6thrust24THRUST_300001_SM_1000_NS12placeholders2_8E - _ZN30_INTERNAL_e6cd0183_4_k_cu_main4cuda3std6ranges3__45__cpo5ssizeE)
_ZN30_INTERNAL_e6cd0183_4_k_cu_main4cuda3std6ranges3__45__cpo5ssizeE:
	.zero		1
	.type		_ZN30_INTERNAL_e6cd0183_4_k_cu_main6thrust24THRUST_300001_SM_1000_NS12placeholders2_8E,@object
	.size		_ZN30_INTERNAL_e6cd0183_4_k_cu_main6thrust24THRUST_300001_SM_1000_NS12placeholders2_8E,(_ZN30_INTERNAL_e6cd0183_4_k_cu_main4cuda3std3__45__cpo5crendE - _ZN30_INTERNAL_e6cd0183_4_k_cu_main6thrust24THRUST_300001_SM_1000_NS12placeholders2_8E)
_ZN30_INTERNAL_e6cd0183_4_k_cu_main6thrust24THRUST_300001_SM_1000_NS12placeholders2_8E:
	.zero		1
	.type		_ZN30_INTERNAL_e6cd0183_4_k_cu_main4cuda3std3__45__cpo5crendE,@object
	.size		_ZN30_INTERNAL_e6cd0183_4_k_cu_main4cuda3std3__45__cpo5crendE,(_ZN30_INTERNAL_e6cd0183_4_k_cu_main4cuda3std6ranges3__45__cpo4prevE - _ZN30_INTERNAL_e6cd0183_4_k_cu_main4cuda3std3__45__cpo5crendE)
_ZN30_INTERNAL_e6cd0183_4_k_cu_main4cuda3std3__45__cpo5crendE:
	.zero		1
	.type		_ZN30_INTERNAL_e6cd0183_4_k_cu_main4cuda3std6ranges3__45__cpo4prevE,@object
	.size		_ZN30_INTERNAL_e6cd0183_4_k_cu_main4cuda3std6ranges3__45__cpo4prevE,(_ZN30_INTERNAL_e6cd0183_4_k_cu_main4cuda3std6ranges3__45__cpo9iter_moveE - _ZN30_INTERNAL_e6cd0183_4_k_cu_main4cuda3std6ranges3__45__cpo4prevE)
_ZN30_INTERNAL_e6cd0183_4_k_cu_main4cuda3std6ranges3__45__cpo4prevE:
	.zero		1
	.type		_ZN30_INTERNAL_e6cd0183_4_k_cu_main4cuda3std6ranges3__45__cpo9iter_moveE,@object
	.size		_ZN30_INTERNAL_e6cd0183_4_k_cu_main4cuda3std6ranges3__45__cpo9iter_moveE,(_ZN30_INTERNAL_e6cd0183_4_k_cu_main6thrust24THRUST_300001_SM_1000_NS6system6detail10sequential3seqE - _ZN30_INTERNAL_e6cd0183_4_k_cu_main4cuda3std6ranges3__45__cpo9iter_moveE)
_ZN30_INTERNAL_e6cd0183_4_k_cu_main4cuda3std6ranges3__45__cpo9iter_moveE:
	.zero		1
	.type		_ZN30_INTERNAL_e6cd0183_4_k_cu_main6thrust24THRUST_300001_SM_1000_NS6system6detail10sequential3seqE,@object
	.size		_ZN30_INTERNAL_e6cd0183_4_k_cu_main6thrust24THRUST_300001_SM_1000_NS6system6detail10sequential3seqE,(.L_31 - _ZN30_INTERNAL_e6cd0183_4_k_cu_main6thrust24THRUST_300001_SM_1000_NS6system6detail10sequential3seqE)
_ZN30_INTERNAL_e6cd0183_4_k_cu_main6thrust24THRUST_300001_SM_1000_NS6system6detail10sequential3seqE:
	.zero		1
.L_31:


//--------------------- .nv.shared._ZN3cub18CUB_300001_SM_10006detail9transform16transform_kernelINS2_10policy_hubILb0EN4cuda3std3__45tupleIJN6thrust24THRUST_300001_SM_1000_NS6detail15normal_iteratorINSA_10device_ptrIfEEEESF_EEEE10policy1000EiNS7_4plusIfEESF_JPfSL_EEEvT0_iT1_T2_DpNS2_10kernel_argIT3_EE --------------------------
	.section	.nv.shared._ZN3cub18CUB_300001_SM_10006detail9transform16transform_kernelINS2_10policy_hubILb0EN4cuda3std3__45tupleIJN6thrust24THRUST_300001_SM_1000_NS6detail15normal_iteratorINSA_10device_ptrIfEEEESF_EEEE10policy1000EiNS7_4plusIfEESF_JPfSL_EEEvT0_iT1_T2_DpNS2_10kernel_argIT3_EE,"aw",@nobits
	.sectionflags	@""
	.align	128
.nv.shared._ZN3cub18CUB_300001_SM_10006detail9transform16transform_kernelINS2_10policy_hubILb0EN4cuda3std3__45tupleIJN6thrust24THRUST_300001_SM_1000_NS6detail15normal_iteratorINSA_10device_ptrIfEEEESF_EEEE10policy1000EiNS7_4plusIfEESF_JPfSL_EEEvT0_iT1_T2_DpNS2_10kernel_argIT3_EE:
	.zero		1152


//--------------------- .nv.shared._ZN3cub18CUB_300001_SM_10006detail8for_each13static_kernelINS2_12policy_hub_t12policy_500_tElN6thrust24THRUST_300001_SM_1000_NS8cuda_cub6__fill7functorINS7_6detail15normal_iteratorINS7_10device_ptrIfEEEEfEEEEvT0_T1_ --------------------------
	.section	.nv.shared._ZN3cub18CUB_300001_SM_10006detail8for_each13static_kernelINS2_12policy_hub_t12policy_500_tElN6thrust24THRUST_300001_SM_1000_NS8cuda_cub6__fill7functorINS7_6detail15normal_iteratorINS7_10device_ptrIfEEEEfEEEEvT0_T1_,"aw",@nobits
	.sectionflags	@""
	.align	128
	.zero		1024


//--------------------- .nv.shared._ZN3cub18CUB_300001_SM_10006detail8for_each13static_kernelINS2_12policy_hub_t12policy_500_tEmN6thrust24THRUST_300001_SM_1000_NS8cuda_cub20__uninitialized_fill7functorINS7_10device_ptrIfEEfEEEEvT0_T1_ --------------------------
	.section	.nv.shared._ZN3cub18CUB_300001_SM_10006detail8for_each13static_kernelINS2_12policy_hub_t12policy_500_tEmN6thrust24THRUST_300001_SM_1000_NS8cuda_cub20__uninitialized_fill7functorINS7_10device_ptrIfEEfEEEEvT0_T1_,"aw",@nobits
	.sectionflags	@""
	.align	128
	.zero		1024


//--------------------- .nv.shared._ZN3cub18CUB_300001_SM_10006detail11EmptyKernelIvEEvv --------------------------
	.section	.nv.shared._ZN3cub18CUB_300001_SM_10006detail11EmptyKernelIvEEvv,"aw",@nobits
	.sectionflags	@""
	.align	128
	.zero		1024


//--------------------- .nv.constant0._ZN3cub18CUB_300001_SM_10006detail9transform16transform_kernelINS2_10policy_hubILb0EN4cuda3std3__45tupleIJN6thrust24THRUST_300001_SM_1000_NS6detail15normal_iteratorINSA_10device_ptrIfEEEESF_EEEE10policy1000ElNS7_4plusIfEESF_JPfSL_EEEvT0_iT1_T2_DpNS2_10kernel_argIT3_EE --------------------------
	.section	.nv.constant0._ZN3cub18CUB_300001_SM_10006detail9transform16transform_kernelINS2_10policy_hubILb0EN4cuda3std3__45tupleIJN6thrust24THRUST_300001_SM_1000_NS6detail15normal_iteratorINSA_10device_ptrIfEEEESF_EEEE10policy1000ElNS7_4plusIfEESF_JPfSL_EEEvT0_iT1_T2_DpNS2_10kernel_argIT3_EE,"a",@progbits
	.sectionflags	@""
	.align	4
.nv.constant0._ZN3cub18CUB_300001_SM_10006detail9transform16transform_kernelINS2_10policy_hubILb0EN4cuda3std3__45tupleIJN6thrust24THRUST_300001_SM_1000_NS6detail15normal_iteratorINSA_10device_ptrIfEEEESF_EEEE10policy1000ElNS7_4plusIfEESF_JPfSL_EEEvT0_iT1_T2_DpNS2_10kernel_argIT3_EE:
	.zero		952


//--------------------- .nv.constant0._ZN3cub18CUB_300001_SM_10006detail9transform16transform_kernelINS2_10policy_hubILb0EN4cuda3std3__45tupleIJN6thrust24THRUST_300001_SM_1000_NS6detail15normal_iteratorINSA_10device_ptrIfEEEESF_EEEE10policy1000EiNS7_4plusIfEESF_JPfSL_EEEvT0_iT1_T2_DpNS2_10kernel_argIT3_EE --------------------------
	.section	.nv.constant0._ZN3cub18CUB_300001_SM_10006detail9transform16transform_kernelINS2_10policy_hubILb0EN4cuda3std3__45tupleIJN6thrust24THRUST_300001_SM_1000_NS6detail15normal_iteratorINSA_10device_ptrIfEEEESF_EEEE10policy1000EiNS7_4plusIfEESF_JPfSL_EEEvT0_iT1_T2_DpNS2_10kernel_argIT3_EE,"a",@progbits
	.sectionflags	@""
	.align	4
.nv.constant0._ZN3cub18CUB_300001_SM_10006detail9transform16transform_kernelINS2_10policy_hubILb0EN4cuda3std3__45tupleIJN6thrust24THRUST_300001_SM_1000_NS6detail15normal_iteratorINSA_10device_ptrIfEEEESF_EEEE10policy1000EiNS7_4plusIfEESF_JPfSL_EEEvT0_iT1_T2_DpNS2_10kernel_argIT3_EE:
	.zero		952


//--------------------- .nv.constant0._ZN3cub18CUB_300001_SM_10006detail8for_each13static_kernelINS2_12policy_hub_t12policy_500_tElN6thrust24THRUST_300001_SM_1000_NS8cuda_cub6__fill7functorINS7_6detail15normal_iteratorINS7_10device_ptrIfEEEEfEEEEvT0_T1_ --------------------------
	.section	.nv.constant0._ZN3cub18CUB_300001_SM_10006detail8for_each13static_kernelINS2_12policy_hub_t12policy_500_tElN6thrust24THRUST_300001_SM_1000_NS8cuda_cub6__fill7functorINS7_6detail15normal_iteratorINS7_10device_ptrIfEEEEfEEEEvT0_T1_,"a",@progbits
	.sectionflags	@""
	.align	4
.nv.constant0._ZN3cub18CUB_300001_SM_10006detail8for_each13static_kernelINS2_12policy_hub_t12policy_500_tElN6thrust24THRUST_300001_SM_1000_NS8cuda_cub6__fill7functorINS7_6detail15normal_iteratorINS7_10device_ptrIfEEEEfEEEEvT0_T1_:
	.zero		920


//--------------------- .nv.constant0._ZN3cub18CUB_300001_SM_10006detail8for_each13static_kernelINS2_12policy_hub_t12policy_500_tEmN6thrust24THRUST_300001_SM_1000_NS8cuda_cub20__uninitialized_fill7functorINS7_10device_ptrIfEEfEEEEvT0_T1_ --------------------------
	.section	.nv.constant0._ZN3cub18CUB_300001_SM_10006detail8for_each13static_kernelINS2_12policy_hub_t12policy_500_tEmN6thrust24THRUST_300001_SM_1000_NS8cuda_cub20__uninitialized_fill7functorINS7_10device_ptrIfEEfEEEEvT0_T1_,"a",@progbits
	.sectionflags	@""
	.align	4
.nv.constant0._ZN3cub18CUB_300001_SM_10006detail8for_each13static_kernelINS2_12policy_hub_t12policy_500_tEmN6thrust24THRUST_300001_SM_1000_NS8cuda_cub20__uninitialized_fill7functorINS7_10device_ptrIfEEfEEEEvT0_T1_:
	.zero		920


//--------------------- .nv.constant0._ZN3cub18CUB_300001_SM_10006detail11EmptyKernelIvEEvv --------------------------
	.section	.nv.constant0._ZN3cub18CUB_300001_SM_10006detail11EmptyKernelIvEEvv,"a",@progbits
	.sectionflags	@""
	.align	4
.nv.constant0._ZN3cub18CUB_300001_SM_10006detail11EmptyKernelIvEEvv:
	.zero		896


//--------------------- SYMBOLS --------------------------

	.type		.nv.reservedSmem.offset0,@object
	.size		.nv.reservedSmem.offset0,0x4
	.type		.nv.reservedSmem.cap,@object
	.size		.nv.reservedSmem.cap,0x4
